//
// Generated by NVIDIA NVVM Compiler
//
// Compiler Build ID: CL-36424714
// Cuda compilation tools, release 13.0, V13.0.88
// Based on NVVM 20.0.0
//

.version 9.0
.target sm_100
.address_size 64

	// .globl	_Z13surrealPrime1Pyi

.visible .entry _Z13surrealPrime1Pyi(
	.param .u64 .ptr .align 1 _Z13surrealPrime1Pyi_param_0,
	.param .u32 _Z13surrealPrime1Pyi_param_1
)
{
	.reg .pred 	%p<2>;
	.reg .b32 	%r<6>;
	.reg .b64 	%rd<7>;

	ld.param.u64 	%rd1, [_Z13surrealPrime1Pyi_param_0];
	ld.param.u32 	%r2, [_Z13surrealPrime1Pyi_param_1];
	mov.u32 	%r3, %ctaid.x;
	mov.u32 	%r4, %ntid.x;
	mov.u32 	%r5, %tid.x;
	mad.lo.s32 	%r1, %r3, %r4, %r5;
	setp.ge.u32 	%p1, %r1, %r2;
	@%p1 bra 	$L__BB0_2;
	cvta.to.global.u64 	%rd2, %rd1;
	mul.wide.u32 	%rd3, %r1, 8;
	add.s64 	%rd4, %rd2, %rd3;
	ld.global.u64 	%rd5, [%rd4];
	add.s64 	%rd6, %rd5, 32749;
	st.global.u64 	[%rd4], %rd6;
$L__BB0_2:
	ret;

}
	// .globl	_Z13surrealPrime2Pyi
.visible .entry _Z13surrealPrime2Pyi(
	.param .u64 .ptr .align 1 _Z13surrealPrime2Pyi_param_0,
	.param .u32 _Z13surrealPrime2Pyi_param_1
)
{
	.reg .pred 	%p<2>;
	.reg .b32 	%r<6>;
	.reg .b64 	%rd<7>;

	ld.param.u64 	%rd1, [_Z13surrealPrime2Pyi_param_0];
	ld.param.u32 	%r2, [_Z13surrealPrime2Pyi_param_1];
	mov.u32 	%r3, %ctaid.x;
	mov.u32 	%r4, %ntid.x;
	mov.u32 	%r5, %tid.x;
	mad.lo.s32 	%r1, %r3, %r4, %r5;
	setp.ge.u32 	%p1, %r1, %r2;
	@%p1 bra 	$L__BB1_2;
	cvta.to.global.u64 	%rd2, %rd1;
	mul.wide.u32 	%rd3, %r1, 8;
	add.s64 	%rd4, %rd2, %rd3;
	ld.global.u64 	%rd5, [%rd4];
	mul.lo.s64 	%rd6, %rd5, 65491;
	st.global.u64 	[%rd4], %rd6;
$L__BB1_2:
	ret;

}
	// .globl	_Z13surrealPrime3Pyi
.visible .entry _Z13surrealPrime3Pyi(
	.param .u64 .ptr .align 1 _Z13surrealPrime3Pyi_param_0,
	.param .u32 _Z13surrealPrime3Pyi_param_1
)
{
	.reg .pred 	%p<2>;
	.reg .b32 	%r<6>;
	.reg .b64 	%rd<7>;

	ld.param.u64 	%rd1, [_Z13surrealPrime3Pyi_param_0];
	ld.param.u32 	%r2, [_Z13surrealPrime3Pyi_param_1];
	mov.u32 	%r3, %ctaid.x;
	mov.u32 	%r4, %ntid.x;
	mov.u32 	%r5, %tid.x;
	mad.lo.s32 	%r1, %r3, %r4, %r5;
	setp.ge.u32 	%p1, %r1, %r2;
	@%p1 bra 	$L__BB2_2;
	cvta.to.global.u64 	%rd2, %rd1;
	mul.wide.u32 	%rd3, %r1, 8;
	add.s64 	%rd4, %rd2, %rd3;
	ld.global.u64 	%rd5, [%rd4];
	add.s64 	%rd6, %rd5, 13007;
	st.global.u64 	[%rd4], %rd6;
$L__BB2_2:
	ret;

}
	// .globl	_Z13surrealPrime4Pyi
.visible .entry _Z13surrealPrime4Pyi(
	.param .u64 .ptr .align 1 _Z13surrealPrime4Pyi_param_0,
	.param .u32 _Z13surrealPrime4Pyi_param_1
)
{
	.reg .pred 	%p<2>;
	.reg .b32 	%r<6>;
	.reg .b64 	%rd<7>;

	ld.param.u64 	%rd1, [_Z13surrealPrime4Pyi_param_0];
	ld.param.u32 	%r2, [_Z13surrealPrime4Pyi_param_1];
	mov.u32 	%r3, %ctaid.x;
	mov.u32 	%r4, %ntid.x;
	mov.u32 	%r5, %tid.x;
	mad.lo.s32 	%r1, %r3, %r4, %r5;
	setp.ge.u32 	%p1, %r1, %r2;
	@%p1 bra 	$L__BB3_2;
	cvta.to.global.u64 	%rd2, %rd1;
	mul.wide.u32 	%rd3, %r1, 8;
	add.s64 	%rd4, %rd2, %rd3;
	ld.global.u64 	%rd5, [%rd4];
	add.s64 	%rd6, %rd5, -26059;
	st.global.u64 	[%rd4], %rd6;
$L__BB3_2:
	ret;

}
	// .globl	_Z13surrealPrime5Pyi
.visible .entry _Z13surrealPrime5Pyi(
	.param .u64 .ptr .align 1 _Z13surrealPrime5Pyi_param_0,
	.param .u32 _Z13surrealPrime5Pyi_param_1
)
{
	.reg .pred 	%p<2>;
	.reg .b32 	%r<6>;
	.reg .b64 	%rd<7>;

	ld.param.u64 	%rd1, [_Z13surrealPrime5Pyi_param_0];
	ld.param.u32 	%r2, [_Z13surrealPrime5Pyi_param_1];
	mov.u32 	%r3, %ctaid.x;
	mov.u32 	%r4, %ntid.x;
	mov.u32 	%r5, %tid.x;
	mad.lo.s32 	%r1, %r3, %r4, %r5;
	setp.ge.u32 	%p1, %r1, %r2;
	@%p1 bra 	$L__BB4_2;
	cvta.to.global.u64 	%rd2, %rd1;
	mul.wide.u32 	%rd3, %r1, 8;
	add.s64 	%rd4, %rd2, %rd3;
	ld.global.u64 	%rd5, [%rd4];
	mul.lo.s64 	%rd6, %rd5, 52043;
	st.global.u64 	[%rd4], %rd6;
$L__BB4_2:
	ret;

}
	// .globl	_Z13surrealPrime6Pyi
.visible .entry _Z13surrealPrime6Pyi(
	.param .u64 .ptr .align 1 _Z13surrealPrime6Pyi_param_0,
	.param .u32 _Z13surrealPrime6Pyi_param_1
)
{
	.reg .pred 	%p<2>;
	.reg .b32 	%r<6>;
	.reg .b64 	%rd<7>;

	ld.param.u64 	%rd1, [_Z13surrealPrime6Pyi_param_0];
	ld.param.u32 	%r2, [_Z13surrealPrime6Pyi_param_1];
	mov.u32 	%r3, %ctaid.x;
	mov.u32 	%r4, %ntid.x;
	mov.u32 	%r5, %tid.x;
	mad.lo.s32 	%r1, %r3, %r4, %r5;
	setp.ge.u32 	%p1, %r1, %r2;
	@%p1 bra 	$L__BB5_2;
	cvta.to.global.u64 	%rd2, %rd1;
	mul.wide.u32 	%rd3, %r1, 8;
	add.s64 	%rd4, %rd2, %rd3;
	ld.global.u64 	%rd5, [%rd4];
	add.s64 	%rd6, %rd5, 104147;
	st.global.u64 	[%rd4], %rd6;
$L__BB5_2:
	ret;

}
	// .globl	_Z13surrealPrime7Pyi
.visible .entry _Z13surrealPrime7Pyi(
	.param .u64 .ptr .align 1 _Z13surrealPrime7Pyi_param_0,
	.param .u32 _Z13surrealPrime7Pyi_param_1
)
{
	.reg .pred 	%p<2>;
	.reg .b32 	%r<6>;
	.reg .b64 	%rd<7>;

	ld.param.u64 	%rd1, [_Z13surrealPrime7Pyi_param_0];
	ld.param.u32 	%r2, [_Z13surrealPrime7Pyi_param_1];
	mov.u32 	%r3, %ctaid.x;
	mov.u32 	%r4, %ntid.x;
	mov.u32 	%r5, %tid.x;
	mad.lo.s32 	%r1, %r3, %r4, %r5;
	setp.ge.u32 	%p1, %r1, %r2;
	@%p1 bra 	$L__BB6_2;
	cvta.to.global.u64 	%rd2, %rd1;
	mul.wide.u32 	%rd3, %r1, 8;
	add.s64 	%rd4, %rd2, %rd3;
	ld.global.u64 	%rd5, [%rd4];
	add.s64 	%rd6, %rd5, -208351;
	st.global.u64 	[%rd4], %rd6;
$L__BB6_2:
	ret;

}
	// .globl	_Z13surrealPrime8Pyi
.visible .entry _Z13surrealPrime8Pyi(
	.param .u64 .ptr .align 1 _Z13surrealPrime8Pyi_param_0,
	.param .u32 _Z13surrealPrime8Pyi_param_1
)
{
	.reg .pred 	%p<2>;
	.reg .b32 	%r<6>;
	.reg .b64 	%rd<7>;

	ld.param.u64 	%rd1, [_Z13surrealPrime8Pyi_param_0];
	ld.param.u32 	%r2, [_Z13surrealPrime8Pyi_param_1];
	mov.u32 	%r3, %ctaid.x;
	mov.u32 	%r4, %ntid.x;
	mov.u32 	%r5, %tid.x;
	mad.lo.s32 	%r1, %r3, %r4, %r5;
	setp.ge.u32 	%p1, %r1, %r2;
	@%p1 bra 	$L__BB7_2;
	cvta.to.global.u64 	%rd2, %rd1;
	mul.wide.u32 	%rd3, %r1, 8;
	add.s64 	%rd4, %rd2, %rd3;
	ld.global.u64 	%rd5, [%rd4];
	mul.lo.s64 	%rd6, %rd5, 416791;
	st.global.u64 	[%rd4], %rd6;
$L__BB7_2:
	ret;

}
	// .globl	_Z13surrealPrime9Pyi
.visible .entry _Z13surrealPrime9Pyi(
	.param .u64 .ptr .align 1 _Z13surrealPrime9Pyi_param_0,
	.param .u32 _Z13surrealPrime9Pyi_param_1
)
{
	.reg .pred 	%p<2>;
	.reg .b32 	%r<6>;
	.reg .b64 	%rd<7>;

	ld.param.u64 	%rd1, [_Z13surrealPrime9Pyi_param_0];
	ld.param.u32 	%r2, [_Z13surrealPrime9Pyi_param_1];
	mov.u32 	%r3, %ctaid.x;
	mov.u32 	%r4, %ntid.x;
	mov.u32 	%r5, %tid.x;
	mad.lo.s32 	%r1, %r3, %r4, %r5;
	setp.ge.u32 	%p1, %r1, %r2;
	@%p1 bra 	$L__BB8_2;
	cvta.to.global.u64 	%rd2, %rd1;
	mul.wide.u32 	%rd3, %r1, 8;
	add.s64 	%rd4, %rd2, %rd3;
	ld.global.u64 	%rd5, [%rd4];
	add.s64 	%rd6, %rd5, 833582;
	st.global.u64 	[%rd4], %rd6;
$L__BB8_2:
	ret;

}
	// .globl	_Z14surrealPrime10Pyi
.visible .entry _Z14surrealPrime10Pyi(
	.param .u64 .ptr .align 1 _Z14surrealPrime10Pyi_param_0,
	.param .u32 _Z14surrealPrime10Pyi_param_1
)
{
	.reg .pred 	%p<2>;
	.reg .b32 	%r<6>;
	.reg .b64 	%rd<7>;

	ld.param.u64 	%rd1, [_Z14surrealPrime10Pyi_param_0];
	ld.param.u32 	%r2, [_Z14surrealPrime10Pyi_param_1];
	mov.u32 	%r3, %ctaid.x;
	mov.u32 	%r4, %ntid.x;
	mov.u32 	%r5, %tid.x;
	mad.lo.s32 	%r1, %r3, %r4, %r5;
	setp.ge.u32 	%p1, %r1, %r2;
	@%p1 bra 	$L__BB9_2;
	cvta.to.global.u64 	%rd2, %rd1;
	mul.wide.u32 	%rd3, %r1, 8;
	add.s64 	%rd4, %rd2, %rd3;
	ld.global.u64 	%rd5, [%rd4];
	add.s64 	%rd6, %rd5, -1667164;
	st.global.u64 	[%rd4], %rd6;
$L__BB9_2:
	ret;

}
	// .globl	_Z14surrealPrime11Pyi
.visible .entry _Z14surrealPrime11Pyi(
	.param .u64 .ptr .align 1 _Z14surrealPrime11Pyi_param_0,
	.param .u32 _Z14surrealPrime11Pyi_param_1
)
{
	.reg .pred 	%p<2>;
	.reg .b32 	%r<6>;
	.reg .b64 	%rd<7>;

	ld.param.u64 	%rd1, [_Z14surrealPrime11Pyi_param_0];
	ld.param.u32 	%r2, [_Z14surrealPrime11Pyi_param_1];
	mov.u32 	%r3, %ctaid.x;
	mov.u32 	%r4, %ntid.x;
	mov.u32 	%r5, %tid.x;
	mad.lo.s32 	%r1, %r3, %r4, %r5;
	setp.ge.u32 	%p1, %r1, %r2;
	@%p1 bra 	$L__BB10_2;
	cvta.to.global.u64 	%rd2, %rd1;
	mul.wide.u32 	%rd3, %r1, 8;
	add.s64 	%rd4, %rd2, %rd3;
	ld.global.u64 	%rd5, [%rd4];
	mul.lo.s64 	%rd6, %rd5, 3334328;
	st.global.u64 	[%rd4], %rd6;
$L__BB10_2:
	ret;

}
	// .globl	_Z14surrealPrime12Pyi
.visible .entry _Z14surrealPrime12Pyi(
	.param .u64 .ptr .align 1 _Z14surrealPrime12Pyi_param_0,
	.param .u32 _Z14surrealPrime12Pyi_param_1
)
{
	.reg .pred 	%p<2>;
	.reg .b32 	%r<6>;
	.reg .b64 	%rd<7>;

	ld.param.u64 	%rd1, [_Z14surrealPrime12Pyi_param_0];
	ld.param.u32 	%r2, [_Z14surrealPrime12Pyi_param_1];
	mov.u32 	%r3, %ctaid.x;
	mov.u32 	%r4, %ntid.x;
	mov.u32 	%r5, %tid.x;
	mad.lo.s32 	%r1, %r3, %r4, %r5;
	setp.ge.u32 	%p1, %r1, %r2;
	@%p1 bra 	$L__BB11_2;
	cvta.to.global.u64 	%rd2, %rd1;
	mul.wide.u32 	%rd3, %r1, 8;
	add.s64 	%rd4, %rd2, %rd3;
	ld.global.u64 	%rd5, [%rd4];
	add.s64 	%rd6, %rd5, 6668656;
	st.global.u64 	[%rd4], %rd6;
$L__BB11_2:
	ret;

}
	// .globl	_Z14surrealPrime13Pyi
.visible .entry _Z14surrealPrime13Pyi(
	.param .u64 .ptr .align 1 _Z14surrealPrime13Pyi_param_0,
	.param .u32 _Z14surrealPrime13Pyi_param_1
)
{
	.reg .pred 	%p<2>;
	.reg .b32 	%r<6>;
	.reg .b64 	%rd<7>;

	ld.param.u64 	%rd1, [_Z14surrealPrime13Pyi_param_0];
	ld.param.u32 	%r2, [_Z14surrealPrime13Pyi_param_1];
	mov.u32 	%r3, %ctaid.x;
	mov.u32 	%r4, %ntid.x;
	mov.u32 	%r5, %tid.x;
	mad.lo.s32 	%r1, %r3, %r4, %r5;
	setp.ge.u32 	%p1, %r1, %r2;
	@%p1 bra 	$L__BB12_2;
	cvta.to.global.u64 	%rd2, %rd1;
	mul.wide.u32 	%rd3, %r1, 8;
	add.s64 	%rd4, %rd2, %rd3;
	ld.global.u64 	%rd5, [%rd4];
	add.s64 	%rd6, %rd5, -13337312;
	st.global.u64 	[%rd4], %rd6;
$L__BB12_2:
	ret;

}
	// .globl	_Z14surrealPrime14Pyi
.visible .entry _Z14surrealPrime14Pyi(
	.param .u64 .ptr .align 1 _Z14surrealPrime14Pyi_param_0,
	.param .u32 _Z14surrealPrime14Pyi_param_1
)
{
	.reg .pred 	%p<2>;
	.reg .b32 	%r<6>;
	.reg .b64 	%rd<7>;

	ld.param.u64 	%rd1, [_Z14surrealPrime14Pyi_param_0];
	ld.param.u32 	%r2, [_Z14surrealPrime14Pyi_param_1];
	mov.u32 	%r3, %ctaid.x;
	mov.u32 	%r4, %ntid.x;
	mov.u32 	%r5, %tid.x;
	mad.lo.s32 	%r1, %r3, %r4, %r5;
	setp.ge.u32 	%p1, %r1, %r2;
	@%p1 bra 	$L__BB13_2;
	cvta.to.global.u64 	%rd2, %rd1;
	mul.wide.u32 	%rd3, %r1, 8;
	add.s64 	%rd4, %rd2, %rd3;
	ld.global.u64 	%rd5, [%rd4];
	mul.lo.s64 	%rd6, %rd5, 26674624;
	st.global.u64 	[%rd4], %rd6;
$L__BB13_2:
	ret;

}
	// .globl	_Z14surrealPrime15Pyi
.visible .entry _Z14surrealPrime15Pyi(
	.param .u64 .ptr .align 1 _Z14surrealPrime15Pyi_param_0,
	.param .u32 _Z14surrealPrime15Pyi_param_1
)
{
	.reg .pred 	%p<2>;
	.reg .b32 	%r<6>;
	.reg .b64 	%rd<7>;

	ld.param.u64 	%rd1, [_Z14surrealPrime15Pyi_param_0];
	ld.param.u32 	%r2, [_Z14surrealPrime15Pyi_param_1];
	mov.u32 	%r3, %ctaid.x;
	mov.u32 	%r4, %ntid.x;
	mov.u32 	%r5, %tid.x;
	mad.lo.s32 	%r1, %r3, %r4, %r5;
	setp.ge.u32 	%p1, %r1, %r2;
	@%p1 bra 	$L__BB14_2;
	cvta.to.global.u64 	%rd2, %rd1;
	mul.wide.u32 	%rd3, %r1, 8;
	add.s64 	%rd4, %rd2, %rd3;
	ld.global.u64 	%rd5, [%rd4];
	add.s64 	%rd6, %rd5, 53349248;
	st.global.u64 	[%rd4], %rd6;
$L__BB14_2:
	ret;

}
	// .globl	_Z14surrealPrime16Pyi
.visible .entry _Z14surrealPrime16Pyi(
	.param .u64 .ptr .align 1 _Z14surrealPrime16Pyi_param_0,
	.param .u32 _Z14surrealPrime16Pyi_param_1
)
{
	.reg .pred 	%p<2>;
	.reg .b32 	%r<6>;
	.reg .b64 	%rd<7>;

	ld.param.u64 	%rd1, [_Z14surrealPrime16Pyi_param_0];
	ld.param.u32 	%r2, [_Z14surrealPrime16Pyi_param_1];
	mov.u32 	%r3, %ctaid.x;
	mov.u32 	%r4, %ntid.x;
	mov.u32 	%r5, %tid.x;
	mad.lo.s32 	%r1, %r3, %r4, %r5;
	setp.ge.u32 	%p1, %r1, %r2;
	@%p1 bra 	$L__BB15_2;
	cvta.to.global.u64 	%rd2, %rd1;
	mul.wide.u32 	%rd3, %r1, 8;
	add.s64 	%rd4, %rd2, %rd3;
	ld.global.u64 	%rd5, [%rd4];
	add.s64 	%rd6, %rd5, -106698496;
	st.global.u64 	[%rd4], %rd6;
$L__BB15_2:
	ret;

}
	// .globl	_Z14surrealPrime17Pyi
.visible .entry _Z14surrealPrime17Pyi(
	.param .u64 .ptr .align 1 _Z14surrealPrime17Pyi_param_0,
	.param .u32 _Z14surrealPrime17Pyi_param_1
)
{
	.reg .pred 	%p<2>;
	.reg .b32 	%r<6>;
	.reg .b64 	%rd<7>;

	ld.param.u64 	%rd1, [_Z14surrealPrime17Pyi_param_0];
	ld.param.u32 	%r2, [_Z14surrealPrime17Pyi_param_1];
	mov.u32 	%r3, %ctaid.x;
	mov.u32 	%r4, %ntid.x;
	mov.u32 	%r5, %tid.x;
	mad.lo.s32 	%r1, %r3, %r4, %r5;
	setp.ge.u32 	%p1, %r1, %r2;
	@%p1 bra 	$L__BB16_2;
	cvta.to.global.u64 	%rd2, %rd1;
	mul.wide.u32 	%rd3, %r1, 8;
	add.s64 	%rd4, %rd2, %rd3;
	ld.global.u64 	%rd5, [%rd4];
	mul.lo.s64 	%rd6, %rd5, 213396992;
	st.global.u64 	[%rd4], %rd6;
$L__BB16_2:
	ret;

}
	// .globl	_Z14surrealPrime18Pyi
.visible .entry _Z14surrealPrime18Pyi(
	.param .u64 .ptr .align 1 _Z14surrealPrime18Pyi_param_0,
	.param .u32 _Z14surrealPrime18Pyi_param_1
)
{
	.reg .pred 	%p<2>;
	.reg .b32 	%r<6>;
	.reg .b64 	%rd<7>;

	ld.param.u64 	%rd1, [_Z14surrealPrime18Pyi_param_0];
	ld.param.u32 	%r2, [_Z14surrealPrime18Pyi_param_1];
	mov.u32 	%r3, %ctaid.x;
	mov.u32 	%r4, %ntid.x;
	mov.u32 	%r5, %tid.x;
	mad.lo.s32 	%r1, %r3, %r4, %r5;
	setp.ge.u32 	%p1, %r1, %r2;
	@%p1 bra 	$L__BB17_2;
	cvta.to.global.u64 	%rd2, %rd1;
	mul.wide.u32 	%rd3, %r1, 8;
	add.s64 	%rd4, %rd2, %rd3;
	ld.global.u64 	%rd5, [%rd4];
	add.s64 	%rd6, %rd5, 426793984;
	st.global.u64 	[%rd4], %rd6;
$L__BB17_2:
	ret;

}
	// .globl	_Z14surrealPrime19Pyi
.visible .entry _Z14surrealPrime19Pyi(
	.param .u64 .ptr .align 1 _Z14surrealPrime19Pyi_param_0,
	.param .u32 _Z14surrealPrime19Pyi_param_1
)
{
	.reg .pred 	%p<2>;
	.reg .b32 	%r<6>;
	.reg .b64 	%rd<7>;

	ld.param.u64 	%rd1, [_Z14surrealPrime19Pyi_param_0];
	ld.param.u32 	%r2, [_Z14surrealPrime19Pyi_param_1];
	mov.u32 	%r3, %ctaid.x;
	mov.u32 	%r4, %ntid.x;
	mov.u32 	%r5, %tid.x;
	mad.lo.s32 	%r1, %r3, %r4, %r5;
	setp.ge.u32 	%p1, %r1, %r2;
	@%p1 bra 	$L__BB18_2;
	cvta.to.global.u64 	%rd2, %rd1;
	mul.wide.u32 	%rd3, %r1, 8;
	add.s64 	%rd4, %rd2, %rd3;
	ld.global.u64 	%rd5, [%rd4];
	add.s64 	%rd6, %rd5, -853587968;
	st.global.u64 	[%rd4], %rd6;
$L__BB18_2:
	ret;

}
	// .globl	_Z14surrealPrime20Pyi
.visible .entry _Z14surrealPrime20Pyi(
	.param .u64 .ptr .align 1 _Z14surrealPrime20Pyi_param_0,
	.param .u32 _Z14surrealPrime20Pyi_param_1
)
{
	.reg .pred 	%p<2>;
	.reg .b32 	%r<6>;
	.reg .b64 	%rd<7>;

	ld.param.u64 	%rd1, [_Z14surrealPrime20Pyi_param_0];
	ld.param.u32 	%r2, [_Z14surrealPrime20Pyi_param_1];
	mov.u32 	%r3, %ctaid.x;
	mov.u32 	%r4, %ntid.x;
	mov.u32 	%r5, %tid.x;
	mad.lo.s32 	%r1, %r3, %r4, %r5;
	setp.ge.u32 	%p1, %r1, %r2;
	@%p1 bra 	$L__BB19_2;
	cvta.to.global.u64 	%rd2, %rd1;
	mul.wide.u32 	%rd3, %r1, 8;
	add.s64 	%rd4, %rd2, %rd3;
	ld.global.u64 	%rd5, [%rd4];
	mul.lo.s64 	%rd6, %rd5, 1707175936;
	st.global.u64 	[%rd4], %rd6;
$L__BB19_2:
	ret;

}
	// .globl	_Z14surrealPrime21Pyi
.visible .entry _Z14surrealPrime21Pyi(
	.param .u64 .ptr .align 1 _Z14surrealPrime21Pyi_param_0,
	.param .u32 _Z14surrealPrime21Pyi_param_1
)
{
	.reg .pred 	%p<2>;
	.reg .b32 	%r<6>;
	.reg .b64 	%rd<7>;

	ld.param.u64 	%rd1, [_Z14surrealPrime21Pyi_param_0];
	ld.param.u32 	%r2, [_Z14surrealPrime21Pyi_param_1];
	mov.u32 	%r3, %ctaid.x;
	mov.u32 	%r4, %ntid.x;
	mov.u32 	%r5, %tid.x;
	mad.lo.s32 	%r1, %r3, %r4, %r5;
	setp.ge.u32 	%p1, %r1, %r2;
	@%p1 bra 	$L__BB20_2;
	cvta.to.global.u64 	%rd2, %rd1;
	mul.wide.u32 	%rd3, %r1, 8;
	add.s64 	%rd4, %rd2, %rd3;
	ld.global.u64 	%rd5, [%rd4];
	add.s64 	%rd6, %rd5, 3414351872;
	st.global.u64 	[%rd4], %rd6;
$L__BB20_2:
	ret;

}
	// .globl	_Z14surrealPrime22Pyi
.visible .entry _Z14surrealPrime22Pyi(
	.param .u64 .ptr .align 1 _Z14surrealPrime22Pyi_param_0,
	.param .u32 _Z14surrealPrime22Pyi_param_1
)
{
	.reg .pred 	%p<2>;
	.reg .b32 	%r<6>;
	.reg .b64 	%rd<7>;

	ld.param.u64 	%rd1, [_Z14surrealPrime22Pyi_param_0];
	ld.param.u32 	%r2, [_Z14surrealPrime22Pyi_param_1];
	mov.u32 	%r3, %ctaid.x;
	mov.u32 	%r4, %ntid.x;
	mov.u32 	%r5, %tid.x;
	mad.lo.s32 	%r1, %r3, %r4, %r5;
	setp.ge.u32 	%p1, %r1, %r2;
	@%p1 bra 	$L__BB21_2;
	cvta.to.global.u64 	%rd2, %rd1;
	mul.wide.u32 	%rd3, %r1, 8;
	add.s64 	%rd4, %rd2, %rd3;
	ld.global.u64 	%rd5, [%rd4];
	add.s64 	%rd6, %rd5, -6828703744;
	st.global.u64 	[%rd4], %rd6;
$L__BB21_2:
	ret;

}
	// .globl	_Z14surrealPrime23Pyi
.visible .entry _Z14surrealPrime23Pyi(
	.param .u64 .ptr .align 1 _Z14surrealPrime23Pyi_param_0,
	.param .u32 _Z14surrealPrime23Pyi_param_1
)
{
	.reg .pred 	%p<2>;
	.reg .b32 	%r<6>;
	.reg .b64 	%rd<7>;

	ld.param.u64 	%rd1, [_Z14surrealPrime23Pyi_param_0];
	ld.param.u32 	%r2, [_Z14surrealPrime23Pyi_param_1];
	mov.u32 	%r3, %ctaid.x;
	mov.u32 	%r4, %ntid.x;
	mov.u32 	%r5, %tid.x;
	mad.lo.s32 	%r1, %r3, %r4, %r5;
	setp.ge.u32 	%p1, %r1, %r2;
	@%p1 bra 	$L__BB22_2;
	cvta.to.global.u64 	%rd2, %rd1;
	mul.wide.u32 	%rd3, %r1, 8;
	add.s64 	%rd4, %rd2, %rd3;
	ld.global.u64 	%rd5, [%rd4];
	mul.lo.s64 	%rd6, %rd5, 13657407488;
	st.global.u64 	[%rd4], %rd6;
$L__BB22_2:
	ret;

}
	// .globl	_Z14surrealPrime24Pyi
.visible .entry _Z14surrealPrime24Pyi(
	.param .u64 .ptr .align 1 _Z14surrealPrime24Pyi_param_0,
	.param .u32 _Z14surrealPrime24Pyi_param_1
)
{
	.reg .pred 	%p<2>;
	.reg .b32 	%r<6>;
	.reg .b64 	%rd<7>;

	ld.param.u64 	%rd1, [_Z14surrealPrime24Pyi_param_0];
	ld.param.u32 	%r2, [_Z14surrealPrime24Pyi_param_1];
	mov.u32 	%r3, %ctaid.x;
	mov.u32 	%r4, %ntid.x;
	mov.u32 	%r5, %tid.x;
	mad.lo.s32 	%r1, %r3, %r4, %r5;
	setp.ge.u32 	%p1, %r1, %r2;
	@%p1 bra 	$L__BB23_2;
	cvta.to.global.u64 	%rd2, %rd1;
	mul.wide.u32 	%rd3, %r1, 8;
	add.s64 	%rd4, %rd2, %rd3;
	ld.global.u64 	%rd5, [%rd4];
	add.s64 	%rd6, %rd5, 27314814976;
	st.global.u64 	[%rd4], %rd6;
$L__BB23_2:
	ret;

}
	// .globl	_Z14surrealPrime25Pyi
.visible .entry _Z14surrealPrime25Pyi(
	.param .u64 .ptr .align 1 _Z14surrealPrime25Pyi_param_0,
	.param .u32 _Z14surrealPrime25Pyi_param_1
)
{
	.reg .pred 	%p<2>;
	.reg .b32 	%r<6>;
	.reg .b64 	%rd<7>;

	ld.param.u64 	%rd1, [_Z14surrealPrime25Pyi_param_0];
	ld.param.u32 	%r2, [_Z14surrealPrime25Pyi_param_1];
	mov.u32 	%r3, %ctaid.x;
	mov.u32 	%r4, %ntid.x;
	mov.u32 	%r5, %tid.x;
	mad.lo.s32 	%r1, %r3, %r4, %r5;
	setp.ge.u32 	%p1, %r1, %r2;
	@%p1 bra 	$L__BB24_2;
	cvta.to.global.u64 	%rd2, %rd1;
	mul.wide.u32 	%rd3, %r1, 8;
	add.s64 	%rd4, %rd2, %rd3;
	ld.global.u64 	%rd5, [%rd4];
	add.s64 	%rd6, %rd5, -54629629952;
	st.global.u64 	[%rd4], %rd6;
$L__BB24_2:
	ret;

}


// ===== COMPILED SASS (sm_100) =====

	.target	sm_100

	.elftype	@"ET_EXEC"


//--------------------- .note.nv.tkinfo           --------------------------
	.section	.note.nv.tkinfo,"",@"SHT_NOTE"
	.sectionflags	@"SHF_NOTE_NV_TKINFO"
	.tkinfo
        /*0018*/ 	.word	0x00000002
        /*0030*/ 	.string	""
        /*0030*/ 	.string	"ptxas"
        /*0030*/ 	.string	"Cuda compilation tools, release 13.0, V13.0.88"
        /*0030*/ 	.string	"Build cuda_13.0.r13.0/compiler.36424714_0"
        /*0030*/ 	.string	"-arch sm_100 -m 64 "



//--------------------- .note.nv.cuinfo           --------------------------
	.section	.note.nv.cuinfo,"",@"SHT_NOTE"
	.sectionflags	@"SHF_NOTE_NV_CUINFO"
        /*0018*/ 	.short	0x0002
        /*001a*/ 	.short	0x0064
        /*001c*/ 	.short	0x0082
	.zero		2


//--------------------- .nv.info                  --------------------------
	.section	.nv.info,"",@"SHT_CUDA_INFO"
	.align	4


	//----- nvinfo : EIATTR_REGCOUNT
	.align		4
        /*0000*/ 	.byte	0x04, 0x2f
        /*0002*/ 	.short	(.L_1 - .L_0)
	.align		4
.L_0:
        /*0004*/ 	.word	index@(_Z13surrealPrime1Pyi)
        /*0008*/ 	.word	0x00000008


	//----- nvinfo : EIATTR_FRAME_SIZE
	.align		4
.L_1:
        /*000c*/ 	.byte	0x04, 0x11
        /*000e*/ 	.short	(.L_3 - .L_2)
	.align		4
.L_2:
        /*0010*/ 	.word	index@(_Z13surrealPrime1Pyi)
        /*0014*/ 	.word	0x00000000


	//----- nvinfo : EIATTR_REGCOUNT
	.align		4
.L_3:
        /*0018*/ 	.byte	0x04, 0x2f
        /*001a*/ 	.short	(.L_5 - .L_4)
	.align		4
.L_4:
        /*001c*/ 	.word	index@(_Z13surrealPrime2Pyi)
        /*0020*/ 	.word	0x0000000a


	//----- nvinfo : EIATTR_FRAME_SIZE
	.align		4
.L_5:
        /*0024*/ 	.byte	0x04, 0x11
        /*0026*/ 	.short	(.L_7 - .L_6)
	.align		4
.L_6:
        /*0028*/ 	.word	index@(_Z13surrealPrime2Pyi)
        /*002c*/ 	.word	0x00000000


	//----- nvinfo : EIATTR_REGCOUNT
	.align		4
.L_7:
        /*0030*/ 	.byte	0x04, 0x2f
        /*0032*/ 	.short	(.L_9 - .L_8)
	.align		4
.L_8:
        /*0034*/ 	.word	index@(_Z13surrealPrime3Pyi)
        /*0038*/ 	.word	0x00000008


	//----- nvinfo : EIATTR_FRAME_SIZE
	.align		4
.L_9:
        /*003c*/ 	.byte	0x04, 0x11
        /*003e*/ 	.short	(.L_11 - .L_10)
	.align		4
.L_10:
        /*0040*/ 	.word	index@(_Z13surrealPrime3Pyi)
        /*0044*/ 	.word	0x00000000


	//----- nvinfo : EIATTR_REGCOUNT
	.align		4
.L_11:
        /*0048*/ 	.byte	0x04, 0x2f
        /*004a*/ 	.short	(.L_13 - .L_12)
	.align		4
.L_12:
        /*004c*/ 	.word	index@(_Z13surrealPrime4Pyi)
        /*0050*/ 	.word	0x00000008


	//----- nvinfo : EIATTR_FRAME_SIZE
	.align		4
.L_13:
        /*0054*/ 	.byte	0x04, 0x11
        /*0056*/ 	.short	(.L_15 - .L_14)
	.align		4
.L_14:
        /*0058*/ 	.word	index@(_Z13surrealPrime4Pyi)
        /*005c*/ 	.word	0x00000000


	//----- nvinfo : EIATTR_REGCOUNT
	.align		4
.L_15:
        /*0060*/ 	.byte	0x04, 0x2f
        /*0062*/ 	.short	(.L_17 - .L_16)
	.align		4
.L_16:
        /*0064*/ 	.word	index@(_Z13surrealPrime5Pyi)
        /*0068*/ 	.word	0x0000000a


	//----- nvinfo : EIATTR_FRAME_SIZE
	.align		4
.L_17:
        /*006c*/ 	.byte	0x04, 0x11
        /*006e*/ 	.short	(.L_19 - .L_18)
	.align		4
.L_18:
        /*0070*/ 	.word	index@(_Z13surrealPrime5Pyi)
        /*0074*/ 	.word	0x00000000


	//----- nvinfo : EIATTR_REGCOUNT
	.align		4
.L_19:
        /*0078*/ 	.byte	0x04, 0x2f
        /*007a*/ 	.short	(.L_21 - .L_20)
	.align		4
.L_20:
        /*007c*/ 	.word	index@(_Z13surrealPrime6Pyi)
        /*0080*/ 	.word	0x00000008


	//----- nvinfo : EIATTR_FRAME_SIZE
	.align		4
.L_21:
        /*0084*/ 	.byte	0x04, 0x11
        /*0086*/ 	.short	(.L_23 - .L_22)
	.align		4
.L_22:
        /*0088*/ 	.word	index@(_Z13surrealPrime6Pyi)
        /*008c*/ 	.word	0x00000000


	//----- nvinfo : EIATTR_REGCOUNT
	.align		4
.L_23:
        /*0090*/ 	.byte	0x04, 0x2f
        /*0092*/ 	.short	(.L_25 - .L_24)
	.align		4
.L_24:
        /*0094*/ 	.word	index@(_Z13surrealPrime7Pyi)
        /*0098*/ 	.word	0x00000008


	//----- nvinfo : EIATTR_FRAME_SIZE
	.align		4
.L_25:
        /*009c*/ 	.byte	0x04, 0x11
        /*009e*/ 	.short	(.L_27 - .L_26)
	.align		4
.L_26:
        /*00a0*/ 	.word	index@(_Z13surrealPrime7Pyi)
        /*00a4*/ 	.word	0x00000000


	//----- nvinfo : EIATTR_REGCOUNT
	.align		4
.L_27:
        /*00a8*/ 	.byte	0x04, 0x2f
        /*00aa*/ 	.short	(.L_29 - .L_28)
	.align		4
.L_28:
        /*00ac*/ 	.word	index@(_Z13surrealPrime8Pyi)
        /*00b0*/ 	.word	0x0000000a


	//----- nvinfo : EIATTR_FRAME_SIZE
	.align		4
.L_29:
        /*00b4*/ 	.byte	0x04, 0x11
        /*00b6*/ 	.short	(.L_31 - .L_30)
	.align		4
.L_30:
        /*00b8*/ 	.word	index@(_Z13surrealPrime8Pyi)
        /*00bc*/ 	.word	0x00000000


	//----- nvinfo : EIATTR_REGCOUNT
	.align		4
.L_31:
        /*00c0*/ 	.byte	0x04, 0x2f
        /*00c2*/ 	.short	(.L_33 - .L_32)
	.align		4
.L_32:
        /*00c4*/ 	.word	index@(_Z13surrealPrime9Pyi)
        /*00c8*/ 	.word	0x00000008


	//----- nvinfo : EIATTR_FRAME_SIZE
	.align		4
.L_33:
        /*00cc*/ 	.byte	0x04, 0x11
        /*00ce*/ 	.short	(.L_35 - .L_34)
	.align		4
.L_34:
        /*00d0*/ 	.word	index@(_Z13surrealPrime9Pyi)
        /*00d4*/ 	.word	0x00000000


	//----- nvinfo : EIATTR_REGCOUNT
	.align		4
.L_35:
        /*00d8*/ 	.byte	0x04, 0x2f
        /*00da*/ 	.short	(.L_37 - .L_36)
	.align		4
.L_36:
        /*00dc*/ 	.word	index@(_Z14surrealPrime10Pyi)
        /*00e0*/ 	.word	0x00000008


	//----- nvinfo : EIATTR_FRAME_SIZE
	.align		4
.L_37:
        /*00e4*/ 	.byte	0x04, 0x11
        /*00e6*/ 	.short	(.L_39 - .L_38)
	.align		4
.L_38:
        /*00e8*/ 	.word	index@(_Z14surrealPrime10Pyi)
        /*00ec*/ 	.word	0x00000000


	//----- nvinfo : EIATTR_REGCOUNT
	.align		4
.L_39:
        /*00f0*/ 	.byte	0x04, 0x2f
        /*00f2*/ 	.short	(.L_41 - .L_40)
	.align		4
.L_40:
        /*00f4*/ 	.word	index@(_Z14surrealPrime11Pyi)
        /*00f8*/ 	.word	0x0000000a


	//----- nvinfo : EIATTR_FRAME_SIZE
	.align		4
.L_41:
        /*00fc*/ 	.byte	0x04, 0x11
        /*00fe*/ 	.short	(.L_43 - .L_42)
	.align		4
.L_42:
        /*0100*/ 	.word	index@(_Z14surrealPrime11Pyi)
        /*0104*/ 	.word	0x00000000


	//----- nvinfo : EIATTR_REGCOUNT
	.align		4
.L_43:
        /*0108*/ 	.byte	0x04, 0x2f
        /*010a*/ 	.short	(.L_45 - .L_44)
	.align		4
.L_44:
        /*010c*/ 	.word	index@(_Z14surrealPrime12Pyi)
        /*0110*/ 	.word	0x00000008


	//----- nvinfo : EIATTR_FRAME_SIZE
	.align		4
.L_45:
        /*0114*/ 	.byte	0x04, 0x11
        /*0116*/ 	.short	(.L_47 - .L_46)
	.align		4
.L_46:
        /*0118*/ 	.word	index@(_Z14surrealPrime12Pyi)
        /*011c*/ 	.word	0x00000000


	//----- nvinfo : EIATTR_REGCOUNT
	.align		4
.L_47:
        /*0120*/ 	.byte	0x04, 0x2f
        /*0122*/ 	.short	(.L_49 - .L_48)
	.align		4
.L_48:
        /*0124*/ 	.word	index@(_Z14surrealPrime13Pyi)
        /*0128*/ 	.word	0x00000008


	//----- nvinfo : EIATTR_FRAME_SIZE
	.align		4
.L_49:
        /*012c*/ 	.byte	0x04, 0x11
        /*012e*/ 	.short	(.L_51 - .L_50)
	.align		4
.L_50:
        /*0130*/ 	.word	index@(_Z14surrealPrime13Pyi)
        /*0134*/ 	.word	0x00000000


	//----- nvinfo : EIATTR_REGCOUNT
	.align		4
.L_51:
        /*0138*/ 	.byte	0x04, 0x2f
        /*013a*/ 	.short	(.L_53 - .L_52)
	.align		4
.L_52:
        /*013c*/ 	.word	index@(_Z14surrealPrime14Pyi)
        /*0140*/ 	.word	0x0000000a


	//----- nvinfo : EIATTR_FRAME_SIZE
	.align		4
.L_53:
        /*0144*/ 	.byte	0x04, 0x11
        /*0146*/ 	.short	(.L_55 - .L_54)
	.align		4
.L_54:
        /*0148*/ 	.word	index@(_Z14surrealPrime14Pyi)
        /*014c*/ 	.word	0x00000000


	//----- nvinfo : EIATTR_REGCOUNT
	.align		4
.L_55:
        /*0150*/ 	.byte	0x04, 0x2f
        /*0152*/ 	.short	(.L_57 - .L_56)
	.align		4
.L_56:
        /*0154*/ 	.word	index@(_Z14surrealPrime15Pyi)
        /*0158*/ 	.word	0x00000008


	//----- nvinfo : EIATTR_FRAME_SIZE
	.align		4
.L_57:
        /*015c*/ 	.byte	0x04, 0x11
        /*015e*/ 	.short	(.L_59 - .L_58)
	.align		4
.L_58:
        /*0160*/ 	.word	index@(_Z14surrealPrime15Pyi)
        /*0164*/ 	.word	0x00000000


	//----- nvinfo : EIATTR_REGCOUNT
	.align		4
.L_59:
        /*0168*/ 	.byte	0x04, 0x2f
        /*016a*/ 	.short	(.L_61 - .L_60)
	.align		4
.L_60:
        /*016c*/ 	.word	index@(_Z14surrealPrime16Pyi)
        /*0170*/ 	.word	0x00000008


	//----- nvinfo : EIATTR_FRAME_SIZE
	.align		4
.L_61:
        /*0174*/ 	.byte	0x04, 0x11
        /*0176*/ 	.short	(.L_63 - .L_62)
	.align		4
.L_62:
        /*0178*/ 	.word	index@(_Z14surrealPrime16Pyi)
        /*017c*/ 	.word	0x00000000


	//----- nvinfo : EIATTR_REGCOUNT
	.align		4
.L_63:
        /*0180*/ 	.byte	0x04, 0x2f
        /*0182*/ 	.short	(.L_65 - .L_64)
	.align		4
.L_64:
        /*0184*/ 	.word	index@(_Z14surrealPrime17Pyi)
        /*0188*/ 	.word	0x0000000a


	//----- nvinfo : EIATTR_FRAME_SIZE
	.align		4
.L_65:
        /*018c*/ 	.byte	0x04, 0x11
        /*018e*/ 	.short	(.L_67 - .L_66)
	.align		4
.L_66:
        /*0190*/ 	.word	index@(_Z14surrealPrime17Pyi)
        /*0194*/ 	.word	0x00000000


	//----- nvinfo : EIATTR_REGCOUNT
	.align		4
.L_67:
        /*0198*/ 	.byte	0x04, 0x2f
        /*019a*/ 	.short	(.L_69 - .L_68)
	.align		4
.L_68:
        /*019c*/ 	.word	index@(_Z14surrealPrime18Pyi)
        /*01a0*/ 	.word	0x00000008


	//----- nvinfo : EIATTR_FRAME_SIZE
	.align		4
.L_69:
        /*01a4*/ 	.byte	0x04, 0x11
        /*01a6*/ 	.short	(.L_71 - .L_70)
	.align		4
.L_70:
        /*01a8*/ 	.word	index@(_Z14surrealPrime18Pyi)
        /*01ac*/ 	.word	0x00000000


	//----- nvinfo : EIATTR_REGCOUNT
	.align		4
.L_71:
        /*01b0*/ 	.byte	0x04, 0x2f
        /*01b2*/ 	.short	(.L_73 - .L_72)
	.align		4
.L_72:
        /*01b4*/ 	.word	index@(_Z14surrealPrime19Pyi)
        /*01b8*/ 	.word	0x00000008


	//----- nvinfo : EIATTR_FRAME_SIZE
	.align		4
.L_73:
        /*01bc*/ 	.byte	0x04, 0x11
        /*01be*/ 	.short	(.L_75 - .L_74)
	.align		4
.L_74:
        /*01c0*/ 	.word	index@(_Z14surrealPrime19Pyi)
        /*01c4*/ 	.word	0x00000000


	//----- nvinfo : EIATTR_REGCOUNT
	.align		4
.L_75:
        /*01c8*/ 	.byte	0x04, 0x2f
        /*01ca*/ 	.short	(.L_77 - .L_76)
	.align		4
.L_76:
        /*01cc*/ 	.word	index@(_Z14surrealPrime20Pyi)
        /*01d0*/ 	.word	0x0000000a


	//----- nvinfo : EIATTR_FRAME_SIZE
	.align		4
.L_77:
        /*01d4*/ 	.byte	0x04, 0x11
        /*01d6*/ 	.short	(.L_79 - .L_78)
	.align		4
.L_78:
        /*01d8*/ 	.word	index@(_Z14surrealPrime20Pyi)
        /*01dc*/ 	.word	0x00000000


	//----- nvinfo : EIATTR_REGCOUNT
	.align		4
.L_79:
        /*01e0*/ 	.byte	0x04, 0x2f
        /*01e2*/ 	.short	(.L_81 - .L_80)
	.align		4
.L_80:
        /*01e4*/ 	.word	index@(_Z14surrealPrime21Pyi)
        /*01e8*/ 	.word	0x00000008


	//----- nvinfo : EIATTR_FRAME_SIZE
	.align		4
.L_81:
        /*01ec*/ 	.byte	0x04, 0x11
        /*01ee*/ 	.short	(.L_83 - .L_82)
	.align		4
.L_82:
        /*01f0*/ 	.word	index@(_Z14surrealPrime21Pyi)
        /*01f4*/ 	.word	0x00000000


	//----- nvinfo : EIATTR_REGCOUNT
	.align		4
.L_83:
        /*01f8*/ 	.byte	0x04, 0x2f
        /*01fa*/ 	.short	(.L_85 - .L_84)
	.align		4
.L_84:
        /*01fc*/ 	.word	index@(_Z14surrealPrime22Pyi)
        /*0200*/ 	.word	0x00000008


	//----- nvinfo : EIATTR_FRAME_SIZE
	.align		4
.L_85:
        /*0204*/ 	.byte	0x04, 0x11
        /*0206*/ 	.short	(.L_87 - .L_86)
	.align		4
.L_86:
        /*0208*/ 	.word	index@(_Z14surrealPrime22Pyi)
        /*020c*/ 	.word	0x00000000


	//----- nvinfo : EIATTR_REGCOUNT
	.align		4
.L_87:
        /*0210*/ 	.byte	0x04, 0x2f
        /*0212*/ 	.short	(.L_89 - .L_88)
	.align		4
.L_88:
        /*0214*/ 	.word	index@(_Z14surrealPrime23Pyi)
        /*0218*/ 	.word	0x0000000a


	//----- nvinfo : EIATTR_FRAME_SIZE
	.align		4
.L_89:
        /*021c*/ 	.byte	0x04, 0x11
        /*021e*/ 	.short	(.L_91 - .L_90)
	.align		4
.L_90:
        /*0220*/ 	.word	index@(_Z14surrealPrime23Pyi)
        /*0224*/ 	.word	0x00000000


	//----- nvinfo : EIATTR_REGCOUNT
	.align		4
.L_91:
        /*0228*/ 	.byte	0x04, 0x2f
        /*022a*/ 	.short	(.L_93 - .L_92)
	.align		4
.L_92:
        /*022c*/ 	.word	index@(_Z14surrealPrime24Pyi)
        /*0230*/ 	.word	0x00000008


	//----- nvinfo : EIATTR_FRAME_SIZE
	.align		4
.L_93:
        /*0234*/ 	.byte	0x04, 0x11
        /*0236*/ 	.short	(.L_95 - .L_94)
	.align		4
.L_94:
        /*0238*/ 	.word	index@(_Z14surrealPrime24Pyi)
        /*023c*/ 	.word	0x00000000


	//----- nvinfo : EIATTR_REGCOUNT
	.align		4
.L_95:
        /*0240*/ 	.byte	0x04, 0x2f
        /*0242*/ 	.short	(.L_97 - .L_96)
	.align		4
.L_96:
        /*0244*/ 	.word	index@(_Z14surrealPrime25Pyi)
        /*0248*/ 	.word	0x00000008


	//----- nvinfo : EIATTR_FRAME_SIZE
	.align		4
.L_97:
        /*024c*/ 	.byte	0x04, 0x11
        /*024e*/ 	.short	(.L_99 - .L_98)
	.align		4
.L_98:
        /*0250*/ 	.word	index@(_Z14surrealPrime25Pyi)
        /*0254*/ 	.word	0x00000000


	//----- nvinfo : EIATTR_MIN_STACK_SIZE
	.align		4
.L_99:
        /*0258*/ 	.byte	0x04, 0x12
        /*025a*/ 	.short	(.L_101 - .L_100)
	.align		4
.L_100:
        /*025c*/ 	.word	index@(_Z14surrealPrime25Pyi)
        /*0260*/ 	.word	0x00000000


	//----- nvinfo : EIATTR_MIN_STACK_SIZE
	.align		4
.L_101:
        /*0264*/ 	.byte	0x04, 0x12
        /*0266*/ 	.short	(.L_103 - .L_102)
	.align		4
.L_102:
        /*0268*/ 	.word	index@(_Z14surrealPrime24Pyi)
        /*026c*/ 	.word	0x00000000


	//----- nvinfo : EIATTR_MIN_STACK_SIZE
	.align		4
.L_103:
        /*0270*/ 	.byte	0x04, 0x12
        /*0272*/ 	.short	(.L_105 - .L_104)
	.align		4
.L_104:
        /*0274*/ 	.word	index@(_Z14surrealPrime23Pyi)
        /*0278*/ 	.word	0x00000000


	//----- nvinfo : EIATTR_MIN_STACK_SIZE
	.align		4
.L_105:
        /*027c*/ 	.byte	0x04, 0x12
        /*027e*/ 	.short	(.L_107 - .L_106)
	.align		4
.L_106:
        /*0280*/ 	.word	index@(_Z14surrealPrime22Pyi)
        /*0284*/ 	.word	0x00000000


	//----- nvinfo : EIATTR_MIN_STACK_SIZE
	.align		4
.L_107:
        /*0288*/ 	.byte	0x04, 0x12
        /*028a*/ 	.short	(.L_109 - .L_108)
	.align		4
.L_108:
        /*028c*/ 	.word	index@(_Z14surrealPrime21Pyi)
        /*0290*/ 	.word	0x00000000


	//----- nvinfo : EIATTR_MIN_STACK_SIZE
	.align		4
.L_109:
        /*0294*/ 	.byte	0x04, 0x12
        /*0296*/ 	.short	(.L_111 - .L_110)
	.align		4
.L_110:
        /*0298*/ 	.word	index@(_Z14surrealPrime20Pyi)
        /*029c*/ 	.word	0x00000000


	//----- nvinfo : EIATTR_MIN_STACK_SIZE
	.align		4
.L_111:
        /*02a0*/ 	.byte	0x04, 0x12
        /*02a2*/ 	.short	(.L_113 - .L_112)
	.align		4
.L_112:
        /*02a4*/ 	.word	index@(_Z14surrealPrime19Pyi)
        /*02a8*/ 	.word	0x00000000


	//----- nvinfo : EIATTR_MIN_STACK_SIZE
	.align		4
.L_113:
        /*02ac*/ 	.byte	0x04, 0x12
        /*02ae*/ 	.short	(.L_115 - .L_114)
	.align		4
.L_114:
        /*02b0*/ 	.word	index@(_Z14surrealPrime18Pyi)
        /*02b4*/ 	.word	0x00000000


	//----- nvinfo : EIATTR_MIN_STACK_SIZE
	.align		4
.L_115:
        /*02b8*/ 	.byte	0x04, 0x12
        /*02ba*/ 	.short	(.L_117 - .L_116)
	.align		4
.L_116:
        /*02bc*/ 	.word	index@(_Z14surrealPrime17Pyi)
        /*02c0*/ 	.word	0x00000000


	//----- nvinfo : EIATTR_MIN_STACK_SIZE
	.align		4
.L_117:
        /*02c4*/ 	.byte	0x04, 0x12
        /*02c6*/ 	.short	(.L_119 - .L_118)
	.align		4
.L_118:
        /*02c8*/ 	.word	index@(_Z14surrealPrime16Pyi)
        /*02cc*/ 	.word	0x00000000


	//----- nvinfo : EIATTR_MIN_STACK_SIZE
	.align		4
.L_119:
        /*02d0*/ 	.byte	0x04, 0x12
        /*02d2*/ 	.short	(.L_121 - .L_120)
	.align		4
.L_120:
        /*02d4*/ 	.word	index@(_Z14surrealPrime15Pyi)
        /*02d8*/ 	.word	0x00000000


	//----- nvinfo : EIATTR_MIN_STACK_SIZE
	.align		4
.L_121:
        /*02dc*/ 	.byte	0x04, 0x12
        /*02de*/ 	.short	(.L_123 - .L_122)
	.align		4
.L_122:
        /*02e0*/ 	.word	index@(_Z14surrealPrime14Pyi)
        /*02e4*/ 	.word	0x00000000


	//----- nvinfo : EIATTR_MIN_STACK_SIZE
	.align		4
.L_123:
        /*02e8*/ 	.byte	0x04, 0x12
        /*02ea*/ 	.short	(.L_125 - .L_124)
	.align		4
.L_124:
        /*02ec*/ 	.word	index@(_Z14surrealPrime13Pyi)
        /*02f0*/ 	.word	0x00000000


	//----- nvinfo : EIATTR_MIN_STACK_SIZE
	.align		4
.L_125:
        /*02f4*/ 	.byte	0x04, 0x12
        /*02f6*/ 	.short	(.L_127 - .L_126)
	.align		4
.L_126:
        /*02f8*/ 	.word	index@(_Z14surrealPrime12Pyi)
        /*02fc*/ 	.word	0x00000000


	//----- nvinfo : EIATTR_MIN_STACK_SIZE
	.align		4
.L_127:
        /*0300*/ 	.byte	0x04, 0x12
        /*0302*/ 	.short	(.L_129 - .L_128)
	.align		4
.L_128:
        /*0304*/ 	.word	index@(_Z14surrealPrime11Pyi)
        /*0308*/ 	.word	0x00000000


	//----- nvinfo : EIATTR_MIN_STACK_SIZE
	.align		4
.L_129:
        /*030c*/ 	.byte	0x04, 0x12
        /*030e*/ 	.short	(.L_131 - .L_130)
	.align		4
.L_130:
        /*0310*/ 	.word	index@(_Z14surrealPrime10Pyi)
        /*0314*/ 	.word	0x00000000


	//----- nvinfo : EIATTR_MIN_STACK_SIZE
	.align		4
.L_131:
        /*0318*/ 	.byte	0x04, 0x12
        /*031a*/ 	.short	(.L_133 - .L_132)
	.align		4
.L_132:
        /*031c*/ 	.word	index@(_Z13surrealPrime9Pyi)
        /*0320*/ 	.word	0x00000000


	//----- nvinfo : EIATTR_MIN_STACK_SIZE
	.align		4
.L_133:
        /*0324*/ 	.byte	0x04, 0x12
        /*0326*/ 	.short	(.L_135 - .L_134)
	.align		4
.L_134:
        /*0328*/ 	.word	index@(_Z13surrealPrime8Pyi)
        /*032c*/ 	.word	0x00000000


	//----- nvinfo : EIATTR_MIN_STACK_SIZE
	.align		4
.L_135:
        /*0330*/ 	.byte	0x04, 0x12
        /*0332*/ 	.short	(.L_137 - .L_136)
	.align		4
.L_136:
        /*0334*/ 	.word	index@(_Z13surrealPrime7Pyi)
        /*0338*/ 	.word	0x00000000


	//----- nvinfo : EIATTR_MIN_STACK_SIZE
	.align		4
.L_137:
        /*033c*/ 	.byte	0x04, 0x12
        /*033e*/ 	.short	(.L_139 - .L_138)
	.align		4
.L_138:
        /*0340*/ 	.word	index@(_Z13surrealPrime6Pyi)
        /*0344*/ 	.word	0x00000000


	//----- nvinfo : EIATTR_MIN_STACK_SIZE
	.align		4
.L_139:
        /*0348*/ 	.byte	0x04, 0x12
        /*034a*/ 	.short	(.L_141 - .L_140)
	.align		4
.L_140:
        /*034c*/ 	.word	index@(_Z13surrealPrime5Pyi)
        /*0350*/ 	.word	0x00000000


	//----- nvinfo : EIATTR_MIN_STACK_SIZE
	.align		4
.L_141:
        /*0354*/ 	.byte	0x04, 0x12
        /*0356*/ 	.short	(.L_143 - .L_142)
	.align		4
.L_142:
        /*0358*/ 	.word	index@(_Z13surrealPrime4Pyi)
        /*035c*/ 	.word	0x00000000


	//----- nvinfo : EIATTR_MIN_STACK_SIZE
	.align		4
.L_143:
        /*0360*/ 	.byte	0x04, 0x12
        /*0362*/ 	.short	(.L_145 - .L_144)
	.align		4
.L_144:
        /*0364*/ 	.word	index@(_Z13surrealPrime3Pyi)
        /*0368*/ 	.word	0x00000000


	//----- nvinfo : EIATTR_MIN_STACK_SIZE
	.align		4
.L_145:
        /*036c*/ 	.byte	0x04, 0x12
        /*036e*/ 	.short	(.L_147 - .L_146)
	.align		4
.L_146:
        /*0370*/ 	.word	index@(_Z13surrealPrime2Pyi)
        /*0374*/ 	.word	0x00000000


	//----- nvinfo : EIATTR_MIN_STACK_SIZE
	.align		4
.L_147:
        /*0378*/ 	.byte	0x04, 0x12
        /*037a*/ 	.short	(.L_149 - .L_148)
	.align		4
.L_148:
        /*037c*/ 	.word	index@(_Z13surrealPrime1Pyi)
        /*0380*/ 	.word	0x00000000
.L_149:


//--------------------- .nv.compat                --------------------------
	.section	.nv.compat,"",@"SHT_CUDA_COMPAT_INFO"
	.align	4
        /*0000*/ 	.byte	0x02, 0x09, 0x00, 0x00, 0x02, 0x02, 0x01, 0x00, 0x02, 0x05, 0x05, 0x00, 0x03, 0x07, 0x01, 0x01
        /*0010*/ 	.byte	0x02, 0x03, 0x00, 0x00, 0x02, 0x06, 0x01, 0x00, 0x04, 0x0b, 0x08, 0x00, 0x09, 0x00, 0x00, 0x00
        /*0020*/ 	.byte	0x00, 0x00, 0x00, 0x00


//--------------------- .nv.info._Z14surrealPrime25Pyi --------------------------
	.section	.nv.info._Z14surrealPrime25Pyi,"",@"SHT_CUDA_INFO"
	.sectionflags	@""
	.align	4


	//----- nvinfo : EIATTR_CUDA_API_VERSION
	.align		4
        /*0000*/ 	.byte	0x04, 0x37
        /*0002*/ 	.short	(.L_151 - .L_150)
.L_150:
        /*0004*/ 	.word	0x00000082


	//----- nvinfo : EIATTR_KPARAM_INFO
	.align		4
.L_151:
        /*0008*/ 	.byte	0x04, 0x17
        /*000a*/ 	.short	(.L_153 - .L_152)
.L_152:
        /*000c*/ 	.word	0x00000000
        /*0010*/ 	.short	0x0001
        /*0012*/ 	.short	0x0008
        /*0014*/ 	.byte	0x00, 0xf0, 0x11, 0x00


	//----- nvinfo : EIATTR_KPARAM_INFO
	.align		4
.L_153:
        /*0018*/ 	.byte	0x04, 0x17
        /*001a*/ 	.short	(.L_155 - .L_154)
.L_154:
        /*001c*/ 	.word	0x00000000
        /*0020*/ 	.short	0x0000
        /*0022*/ 	.short	0x0000
        /*0024*/ 	.byte	0x00, 0xf5, 0x21, 0x00


	//----- nvinfo : EIATTR_SPARSE_MMA_MASK
	.align		4
.L_155:
        /*0028*/ 	.byte	0x03, 0x50
        /*002a*/ 	.short	0x0000


	//----- nvinfo : EIATTR_MAXREG_COUNT
	.align		4
        /*002c*/ 	.byte	0x03, 0x1b
        /*002e*/ 	.short	0x00ff


	//----- nvinfo : EIATTR_MERCURY_ISA_VERSION
	.align		4
        /*0030*/ 	.byte	0x03, 0x5f
        /*0032*/ 	.short	0x0101


	//----- nvinfo : EIATTR_VRC_CTA_INIT_COUNT
	.align		4
        /*0034*/ 	.byte	0x02, 0x4a
	.zero		1
	.zero		1


	//----- nvinfo : EIATTR_EXIT_INSTR_OFFSETS
	.align		4
        /*0038*/ 	.byte	0x04, 0x1c
        /*003a*/ 	.short	(.L_157 - .L_156)


	//   ....[0]....
.L_156:
        /*003c*/ 	.word	0x00000070


	//   ....[1]....
        /*0040*/ 	.word	0x000000f0


	//----- nvinfo : EIATTR_CBANK_PARAM_SIZE
	.align		4
.L_157:
        /*0044*/ 	.byte	0x03, 0x19
        /*0046*/ 	.short	0x000c


	//----- nvinfo : EIATTR_PARAM_CBANK
	.align		4
        /*0048*/ 	.byte	0x04, 0x0a
        /*004a*/ 	.short	(.L_159 - .L_158)
	.align		4
.L_158:
        /*004c*/ 	.word	index@(.nv.constant0._Z14surrealPrime25Pyi)
        /*0050*/ 	.short	0x0380
        /*0052*/ 	.short	0x000c


	//----- nvinfo : EIATTR_SW_WAR
	.align		4
.L_159:
        /*0054*/ 	.byte	0x04, 0x36
        /*0056*/ 	.short	(.L_161 - .L_160)
.L_160:
        /*0058*/ 	.word	0x00000008
.L_161:


//--------------------- .nv.info._Z14surrealPrime24Pyi --------------------------
	.section	.nv.info._Z14surrealPrime24Pyi,"",@"SHT_CUDA_INFO"
	.sectionflags	@""
	.align	4


	//----- nvinfo : EIATTR_CUDA_API_VERSION
	.align		4
        /*0000*/ 	.byte	0x04, 0x37
        /*0002*/ 	.short	(.L_163 - .L_162)
.L_162:
        /*0004*/ 	.word	0x00000082


	//----- nvinfo : EIATTR_KPARAM_INFO
	.align		4
.L_163:
        /*0008*/ 	.byte	0x04, 0x17
        /*000a*/ 	.short	(.L_165 - .L_164)
.L_164:
        /*000c*/ 	.word	0x00000000
        /*0010*/ 	.short	0x0001
        /*0012*/ 	.short	0x0008
        /*0014*/ 	.byte	0x00, 0xf0, 0x11, 0x00


	//----- nvinfo : EIATTR_KPARAM_INFO
	.align		4
.L_165:
        /*0018*/ 	.byte	0x04, 0x17
        /*001a*/ 	.short	(.L_167 - .L_166)
.L_166:
        /*001c*/ 	.word	0x00000000
        /*0020*/ 	.short	0x0000
        /*0022*/ 	.short	0x0000
        /*0024*/ 	.byte	0x00, 0xf5, 0x21, 0x00


	//----- nvinfo : EIATTR_SPARSE_MMA_MASK
	.align		4
.L_167:
        /*0028*/ 	.byte	0x03, 0x50
        /*002a*/ 	.short	0x0000


	//----- nvinfo : EIATTR_MAXREG_COUNT
	.align		4
        /*002c*/ 	.byte	0x03, 0x1b
        /*002e*/ 	.short	0x00ff


	//----- nvinfo : EIATTR_MERCURY_ISA_VERSION
	.align		4
        /*0030*/ 	.byte	0x03, 0x5f
        /*0032*/ 	.short	0x0101


	//----- nvinfo : EIATTR_VRC_CTA_INIT_COUNT
	.align		4
        /*0034*/ 	.byte	0x02, 0x4a
	.zero		1
	.zero		1


	//----- nvinfo : EIATTR_EXIT_INSTR_OFFSETS
	.align		4
        /*0038*/ 	.byte	0x04, 0x1c
        /*003a*/ 	.short	(.L_169 - .L_168)


	//   ....[0]....
.L_168:
        /*003c*/ 	.word	0x00000070


	//   ....[1]....
        /*0040*/ 	.word	0x000000f0


	//----- nvinfo : EIATTR_CBANK_PARAM_SIZE
	.align		4
.L_169:
        /*0044*/ 	.byte	0x03, 0x19
        /*0046*/ 	.short	0x000c


	//----- nvinfo : EIATTR_PARAM_CBANK
	.align		4
        /*0048*/ 	.byte	0x04, 0x0a
        /*004a*/ 	.short	(.L_171 - .L_170)
	.align		4
.L_170:
        /*004c*/ 	.word	index@(.nv.constant0._Z14surrealPrime24Pyi)
        /*0050*/ 	.short	0x0380
        /*0052*/ 	.short	0x000c


	//----- nvinfo : EIATTR_SW_WAR
	.align		4
.L_171:
        /*0054*/ 	.byte	0x04, 0x36
        /*0056*/ 	.short	(.L_173 - .L_172)
.L_172:
        /*0058*/ 	.word	0x00000008
.L_173:


//--------------------- .nv.info._Z14surrealPrime23Pyi --------------------------
	.section	.nv.info._Z14surrealPrime23Pyi,"",@"SHT_CUDA_INFO"
	.sectionflags	@""
	.align	4


	//----- nvinfo : EIATTR_CUDA_API_VERSION
	.align		4
        /*0000*/ 	.byte	0x04, 0x37
        /*0002*/ 	.short	(.L_175 - .L_174)
.L_174:
        /*0004*/ 	.word	0x00000082


	//----- nvinfo : EIATTR_KPARAM_INFO
	.align		4
.L_175:
        /*0008*/ 	.byte	0x04, 0x17
        /*000a*/ 	.short	(.L_177 - .L_176)
.L_176:
        /*000c*/ 	.word	0x00000000
        /*0010*/ 	.short	0x0001
        /*0012*/ 	.short	0x0008
        /*0014*/ 	.byte	0x00, 0xf0, 0x11, 0x00


	//----- nvinfo : EIATTR_KPARAM_INFO
	.align		4
.L_177:
        /*0018*/ 	.byte	0x04, 0x17
        /*001a*/ 	.short	(.L_179 - .L_178)
.L_178:
        /*001c*/ 	.word	0x00000000
        /*0020*/ 	.short	0x0000
        /*0022*/ 	.short	0x0000
        /*0024*/ 	.byte	0x00, 0xf5, 0x21, 0x00


	//----- nvinfo : EIATTR_SPARSE_MMA_MASK
	.align		4
.L_179:
        /*0028*/ 	.byte	0x03, 0x50
        /*002a*/ 	.short	0x0000


	//----- nvinfo : EIATTR_MAXREG_COUNT
	.align		4
        /*002c*/ 	.byte	0x03, 0x1b
        /*002e*/ 	.short	0x00ff


	//----- nvinfo : EIATTR_MERCURY_ISA_VERSION
	.align		4
        /*0030*/ 	.byte	0x03, 0x5f
        /*0032*/ 	.short	0x0101


	//----- nvinfo : EIATTR_VRC_CTA_INIT_COUNT
	.align		4
        /*0034*/ 	.byte	0x02, 0x4a
	.zero		1
	.zero		1


	//----- nvinfo : EIATTR_EXIT_INSTR_OFFSETS
	.align		4
        /*0038*/ 	.byte	0x04, 0x1c
        /*003a*/ 	.short	(.L_181 - .L_180)


	//   ....[0]....
.L_180:
        /*003c*/ 	.word	0x00000070


	//   ....[1]....
        /*0040*/ 	.word	0x00000110


	//----- nvinfo : EIATTR_CBANK_PARAM_SIZE
	.align		4
.L_181:
        /*0044*/ 	.byte	0x03, 0x19
        /*0046*/ 	.short	0x000c


	//----- nvinfo : EIATTR_PARAM_CBANK
	.align		4
        /*0048*/ 	.byte	0x04, 0x0a
        /*004a*/ 	.short	(.L_183 - .L_182)
	.align		4
.L_182:
        /*004c*/ 	.word	index@(.nv.constant0._Z14surrealPrime23Pyi)
        /*0050*/ 	.short	0x0380
        /*0052*/ 	.short	0x000c


	//----- nvinfo : EIATTR_SW_WAR
	.align		4
.L_183:
        /*0054*/ 	.byte	0x04, 0x36
        /*0056*/ 	.short	(.L_185 - .L_184)
.L_184:
        /*0058*/ 	.word	0x00000008
.L_185:


//--------------------- .nv.info._Z14surrealPrime22Pyi --------------------------
	.section	.nv.info._Z14surrealPrime22Pyi,"",@"SHT_CUDA_INFO"
	.sectionflags	@""
	.align	4


	//----- nvinfo : EIATTR_CUDA_API_VERSION
	.align		4
        /*0000*/ 	.byte	0x04, 0x37
        /*0002*/ 	.short	(.L_187 - .L_186)
.L_186:
        /*0004*/ 	.word	0x00000082


	//----- nvinfo : EIATTR_KPARAM_INFO
	.align		4
.L_187:
        /*0008*/ 	.byte	0x04, 0x17
        /*000a*/ 	.short	(.L_189 - .L_188)
.L_188:
        /*000c*/ 	.word	0x00000000
        /*0010*/ 	.short	0x0001
        /*0012*/ 	.short	0x0008
        /*0014*/ 	.byte	0x00, 0xf0, 0x11, 0x00


	//----- nvinfo : EIATTR_KPARAM_INFO
	.align		4
.L_189:
        /*0018*/ 	.byte	0x04, 0x17
        /*001a*/ 	.short	(.L_191 - .L_190)
.L_190:
        /*001c*/ 	.word	0x00000000
        /*0020*/ 	.short	0x0000
        /*0022*/ 	.short	0x0000
        /*0024*/ 	.byte	0x00, 0xf5, 0x21, 0x00


	//----- nvinfo : EIATTR_SPARSE_MMA_MASK
	.align		4
.L_191:
        /*0028*/ 	.byte	0x03, 0x50
        /*002a*/ 	.short	0x0000


	//----- nvinfo : EIATTR_MAXREG_COUNT
	.align		4
        /*002c*/ 	.byte	0x03, 0x1b
        /*002e*/ 	.short	0x00ff


	//----- nvinfo : EIATTR_MERCURY_ISA_VERSION
	.align		4
        /*0030*/ 	.byte	0x03, 0x5f
        /*0032*/ 	.short	0x0101


	//----- nvinfo : EIATTR_VRC_CTA_INIT_COUNT
	.align		4
        /*0034*/ 	.byte	0x02, 0x4a
	.zero		1
	.zero		1


	//----- nvinfo : EIATTR_EXIT_INSTR_OFFSETS
	.align		4
        /*0038*/ 	.byte	0x04, 0x1c
        /*003a*/ 	.short	(.L_193 - .L_192)


	//   ....[0]....
.L_192:
        /*003c*/ 	.word	0x00000070


	//   ....[1]....
        /*0040*/ 	.word	0x000000f0


	//----- nvinfo : EIATTR_CBANK_PARAM_SIZE
	.align		4
.L_193:
        /*0044*/ 	.byte	0x03, 0x19
        /*0046*/ 	.short	0x000c


	//----- nvinfo : EIATTR_PARAM_CBANK
	.align		4
        /*0048*/ 	.byte	0x04, 0x0a
        /*004a*/ 	.short	(.L_195 - .L_194)
	.align		4
.L_194:
        /*004c*/ 	.word	index@(.nv.constant0._Z14surrealPrime22Pyi)
        /*0050*/ 	.short	0x0380
        /*0052*/ 	.short	0x000c


	//----- nvinfo : EIATTR_SW_WAR
	.align		4
.L_195:
        /*0054*/ 	.byte	0x04, 0x36
        /*0056*/ 	.short	(.L_197 - .L_196)
.L_196:
        /*0058*/ 	.word	0x00000008
.L_197:


//--------------------- .nv.info._Z14surrealPrime21Pyi --------------------------
	.section	.nv.info._Z14surrealPrime21Pyi,"",@"SHT_CUDA_INFO"
	.sectionflags	@""
	.align	4


	//----- nvinfo : EIATTR_CUDA_API_VERSION
	.align		4
        /*0000*/ 	.byte	0x04, 0x37
        /*0002*/ 	.short	(.L_199 - .L_198)
.L_198:
        /*0004*/ 	.word	0x00000082


	//----- nvinfo : EIATTR_KPARAM_INFO
	.align		4
.L_199:
        /*0008*/ 	.byte	0x04, 0x17
        /*000a*/ 	.short	(.L_201 - .L_200)
.L_200:
        /*000c*/ 	.word	0x00000000
        /*0010*/ 	.short	0x0001
        /*0012*/ 	.short	0x0008
        /*0014*/ 	.byte	0x00, 0xf0, 0x11, 0x00


	//----- nvinfo : EIATTR_KPARAM_INFO
	.align		4
.L_201:
        /*0018*/ 	.byte	0x04, 0x17
        /*001a*/ 	.short	(.L_203 - .L_202)
.L_202:
        /*001c*/ 	.word	0x00000000
        /*0020*/ 	.short	0x0000
        /*0022*/ 	.short	0x0000
        /*0024*/ 	.byte	0x00, 0xf5, 0x21, 0x00


	//----- nvinfo : EIATTR_SPARSE_MMA_MASK
	.align		4
.L_203:
        /*0028*/ 	.byte	0x03, 0x50
        /*002a*/ 	.short	0x0000


	//----- nvinfo : EIATTR_MAXREG_COUNT
	.align		4
        /*002c*/ 	.byte	0x03, 0x1b
        /*002e*/ 	.short	0x00ff


	//----- nvinfo : EIATTR_MERCURY_ISA_VERSION
	.align		4
        /*0030*/ 	.byte	0x03, 0x5f
        /*0032*/ 	.short	0x0101


	//----- nvinfo : EIATTR_VRC_CTA_INIT_COUNT
	.align		4
        /*0034*/ 	.byte	0x02, 0x4a
	.zero		1
	.zero		1


	//----- nvinfo : EIATTR_EXIT_INSTR_OFFSETS
	.align		4
        /*0038*/ 	.byte	0x04, 0x1c
        /*003a*/ 	.short	(.L_205 - .L_204)


	//   ....[0]....
.L_204:
        /*003c*/ 	.word	0x00000070


	//   ....[1]....
        /*0040*/ 	.word	0x000000f0


	//----- nvinfo : EIATTR_CBANK_PARAM_SIZE
	.align		4
.L_205:
        /*0044*/ 	.byte	0x03, 0x19
        /*0046*/ 	.short	0x000c


	//----- nvinfo : EIATTR_PARAM_CBANK
	.align		4
        /*0048*/ 	.byte	0x04, 0x0a
        /*004a*/ 	.short	(.L_207 - .L_206)
	.align		4
.L_206:
        /*004c*/ 	.word	index@(.nv.constant0._Z14surrealPrime21Pyi)
        /*0050*/ 	.short	0x0380
        /*0052*/ 	.short	0x000c


	//----- nvinfo : EIATTR_SW_WAR
	.align		4
.L_207:
        /*0054*/ 	.byte	0x04, 0x36
        /*0056*/ 	.short	(.L_209 - .L_208)
.L_208:
        /*0058*/ 	.word	0x00000008
.L_209:


//--------------------- .nv.info._Z14surrealPrime20Pyi --------------------------
	.section	.nv.info._Z14surrealPrime20Pyi,"",@"SHT_CUDA_INFO"
	.sectionflags	@""
	.align	4


	//----- nvinfo : EIATTR_CUDA_API_VERSION
	.align		4
        /*0000*/ 	.byte	0x04, 0x37
        /*0002*/ 	.short	(.L_211 - .L_210)
.L_210:
        /*0004*/ 	.word	0x00000082


	//----- nvinfo : EIATTR_KPARAM_INFO
	.align		4
.L_211:
        /*0008*/ 	.byte	0x04, 0x17
        /*000a*/ 	.short	(.L_213 - .L_212)
.L_212:
        /*000c*/ 	.word	0x00000000
        /*0010*/ 	.short	0x0001
        /*0012*/ 	.short	0x0008
        /*0014*/ 	.byte	0x00, 0xf0, 0x11, 0x00


	//----- nvinfo : EIATTR_KPARAM_INFO
	.align		4
.L_213:
        /*0018*/ 	.byte	0x04, 0x17
        /*001a*/ 	.short	(.L_215 - .L_214)
.L_214:
        /*001c*/ 	.word	0x00000000
        /*0020*/ 	.short	0x0000
        /*0022*/ 	.short	0x0000
        /*0024*/ 	.byte	0x00, 0xf5, 0x21, 0x00


	//----- nvinfo : EIATTR_SPARSE_MMA_MASK
	.align		4
.L_215:
        /*0028*/ 	.byte	0x03, 0x50
        /*002a*/ 	.short	0x0000


	//----- nvinfo : EIATTR_MAXREG_COUNT
	.align		4
        /*002c*/ 	.byte	0x03, 0x1b
        /*002e*/ 	.short	0x00ff


	//----- nvinfo : EIATTR_MERCURY_ISA_VERSION
	.align		4
        /*0030*/ 	.byte	0x03, 0x5f
        /*0032*/ 	.short	0x0101


	//----- nvinfo : EIATTR_VRC_CTA_INIT_COUNT
	.align		4
        /*0034*/ 	.byte	0x02, 0x4a
	.zero		1
	.zero		1


	//----- nvinfo : EIATTR_EXIT_INSTR_OFFSETS
	.align		4
        /*0038*/ 	.byte	0x04, 0x1c
        /*003a*/ 	.short	(.L_217 - .L_216)


	//   ....[0]....
.L_216:
        /*003c*/ 	.word	0x00000070


	//   ....[1]....
        /*0040*/ 	.word	0x00000100


	//----- nvinfo : EIATTR_CBANK_PARAM_SIZE
	.align		4
.L_217:
        /*0044*/ 	.byte	0x03, 0x19
        /*0046*/ 	.short	0x000c


	//----- nvinfo : EIATTR_PARAM_CBANK
	.align		4
        /*0048*/ 	.byte	0x04, 0x0a
        /*004a*/ 	.short	(.L_219 - .L_218)
	.align		4
.L_218:
        /*004c*/ 	.word	index@(.nv.constant0._Z14surrealPrime20Pyi)
        /*0050*/ 	.short	0x0380
        /*0052*/ 	.short	0x000c


	//----- nvinfo : EIATTR_SW_WAR
	.align		4
.L_219:
        /*0054*/ 	.byte	0x04, 0x36
        /*0056*/ 	.short	(.L_221 - .L_220)
.L_220:
        /*0058*/ 	.word	0x00000008
.L_221:


//--------------------- .nv.info._Z14surrealPrime19Pyi --------------------------
	.section	.nv.info._Z14surrealPrime19Pyi,"",@"SHT_CUDA_INFO"
	.sectionflags	@""
	.align	4


	//----- nvinfo : EIATTR_CUDA_API_VERSION
	.align		4
        /*0000*/ 	.byte	0x04, 0x37
        /*0002*/ 	.short	(.L_223 - .L_222)
.L_222:
        /*0004*/ 	.word	0x00000082


	//----- nvinfo : EIATTR_KPARAM_INFO
	.align		4
.L_223:
        /*0008*/ 	.byte	0x04, 0x17
        /*000a*/ 	.short	(.L_225 - .L_224)
.L_224:
        /*000c*/ 	.word	0x00000000
        /*0010*/ 	.short	0x0001
        /*0012*/ 	.short	0x0008
        /*0014*/ 	.byte	0x00, 0xf0, 0x11, 0x00


	//----- nvinfo : EIATTR_KPARAM_INFO
	.align		4
.L_225:
        /*0018*/ 	.byte	0x04, 0x17
        /*001a*/ 	.short	(.L_227 - .L_226)
.L_226:
        /*001c*/ 	.word	0x00000000
        /*0020*/ 	.short	0x0000
        /*0022*/ 	.short	0x0000
        /*0024*/ 	.byte	0x00, 0xf5, 0x21, 0x00


	//----- nvinfo : EIATTR_SPARSE_MMA_MASK
	.align		4
.L_227:
        /*0028*/ 	.byte	0x03, 0x50
        /*002a*/ 	.short	0x0000


	//----- nvinfo : EIATTR_MAXREG_COUNT
	.align		4
        /*002c*/ 	.byte	0x03, 0x1b
        /*002e*/ 	.short	0x00ff


	//----- nvinfo : EIATTR_MERCURY_ISA_VERSION
	.align		4
        /*0030*/ 	.byte	0x03, 0x5f
        /*0032*/ 	.short	0x0101


	//----- nvinfo : EIATTR_VRC_CTA_INIT_COUNT
	.align		4
        /*0034*/ 	.byte	0x02, 0x4a
	.zero		1
	.zero		1


	//----- nvinfo : EIATTR_EXIT_INSTR_OFFSETS
	.align		4
        /*0038*/ 	.byte	0x04, 0x1c
        /*003a*/ 	.short	(.L_229 - .L_228)


	//   ....[0]....
.L_228:
        /*003c*/ 	.word	0x00000070


	//   ....[1]....
        /*0040*/ 	.word	0x000000f0


	//----- nvinfo : EIATTR_CBANK_PARAM_SIZE
	.align		4
.L_229:
        /*0044*/ 	.byte	0x03, 0x19
        /*0046*/ 	.short	0x000c


	//----- nvinfo : EIATTR_PARAM_CBANK
	.align		4
        /*0048*/ 	.byte	0x04, 0x0a
        /*004a*/ 	.short	(.L_231 - .L_230)
	.align		4
.L_230:
        /*004c*/ 	.word	index@(.nv.constant0._Z14surrealPrime19Pyi)
        /*0050*/ 	.short	0x0380
        /*0052*/ 	.short	0x000c


	//----- nvinfo : EIATTR_SW_WAR
	.align		4
.L_231:
        /*0054*/ 	.byte	0x04, 0x36
        /*0056*/ 	.short	(.L_233 - .L_232)
.L_232:
        /*0058*/ 	.word	0x00000008
.L_233:


//--------------------- .nv.info._Z14surrealPrime18Pyi --------------------------
	.section	.nv.info._Z14surrealPrime18Pyi,"",@"SHT_CUDA_INFO"
	.sectionflags	@""
	.align	4


	//----- nvinfo : EIATTR_CUDA_API_VERSION
	.align		4
        /*0000*/ 	.byte	0x04, 0x37
        /*0002*/ 	.short	(.L_235 - .L_234)
.L_234:
        /*0004*/ 	.word	0x00000082


	//----- nvinfo : EIATTR_KPARAM_INFO
	.align		4
.L_235:
        /*0008*/ 	.byte	0x04, 0x17
        /*000a*/ 	.short	(.L_237 - .L_236)
.L_236:
        /*000c*/ 	.word	0x00000000
        /*0010*/ 	.short	0x0001
        /*0012*/ 	.short	0x0008
        /*0014*/ 	.byte	0x00, 0xf0, 0x11, 0x00


	//----- nvinfo : EIATTR_KPARAM_INFO
	.align		4
.L_237:
        /*0018*/ 	.byte	0x04, 0x17
        /*001a*/ 	.short	(.L_239 - .L_238)
.L_238:
        /*001c*/ 	.word	0x00000000
        /*0020*/ 	.short	0x0000
        /*0022*/ 	.short	0x0000
        /*0024*/ 	.byte	0x00, 0xf5, 0x21, 0x00


	//----- nvinfo : EIATTR_SPARSE_MMA_MASK
	.align		4
.L_239:
        /*0028*/ 	.byte	0x03, 0x50
        /*002a*/ 	.short	0x0000


	//----- nvinfo : EIATTR_MAXREG_COUNT
	.align		4
        /*002c*/ 	.byte	0x03, 0x1b
        /*002e*/ 	.short	0x00ff


	//----- nvinfo : EIATTR_MERCURY_ISA_VERSION
	.align		4
        /*0030*/ 	.byte	0x03, 0x5f
        /*0032*/ 	.short	0x0101


	//----- nvinfo : EIATTR_VRC_CTA_INIT_COUNT
	.align		4
        /*0034*/ 	.byte	0x02, 0x4a
	.zero		1
	.zero		1


	//----- nvinfo : EIATTR_EXIT_INSTR_OFFSETS
	.align		4
        /*0038*/ 	.byte	0x04, 0x1c
        /*003a*/ 	.short	(.L_241 - .L_240)


	//   ....[0]....
.L_240:
        /*003c*/ 	.word	0x00000070


	//   ....[1]....
        /*0040*/ 	.word	0x000000f0


	//----- nvinfo : EIATTR_CBANK_PARAM_SIZE
	.align		4
.L_241:
        /*0044*/ 	.byte	0x03, 0x19
        /*0046*/ 	.short	0x000c


	//----- nvinfo : EIATTR_PARAM_CBANK
	.align		4
        /*0048*/ 	.byte	0x04, 0x0a
        /*004a*/ 	.short	(.L_243 - .L_242)
	.align		4
.L_242:
        /*004c*/ 	.word	index@(.nv.constant0._Z14surrealPrime18Pyi)
        /*0050*/ 	.short	0x0380
        /*0052*/ 	.short	0x000c


	//----- nvinfo : EIATTR_SW_WAR
	.align		4
.L_243:
        /*0054*/ 	.byte	0x04, 0x36
        /*0056*/ 	.short	(.L_245 - .L_244)
.L_244:
        /*0058*/ 	.word	0x00000008
.L_245:


//--------------------- .nv.info._Z14surrealPrime17Pyi --------------------------
	.section	.nv.info._Z14surrealPrime17Pyi,"",@"SHT_CUDA_INFO"
	.sectionflags	@""
	.align	4


	//----- nvinfo : EIATTR_CUDA_API_VERSION
	.align		4
        /*0000*/ 	.byte	0x04, 0x37
        /*0002*/ 	.short	(.L_247 - .L_246)
.L_246:
        /*0004*/ 	.word	0x00000082


	//----- nvinfo : EIATTR_KPARAM_INFO
	.align		4
.L_247:
        /*0008*/ 	.byte	0x04, 0x17
        /*000a*/ 	.short	(.L_249 - .L_248)
.L_248:
        /*000c*/ 	.word	0x00000000
        /*0010*/ 	.short	0x0001
        /*0012*/ 	.short	0x0008
        /*0014*/ 	.byte	0x00, 0xf0, 0x11, 0x00


	//----- nvinfo : EIATTR_KPARAM_INFO
	.align		4
.L_249:
        /*0018*/ 	.byte	0x04, 0x17
        /*001a*/ 	.short	(.L_251 - .L_250)
.L_250:
        /*001c*/ 	.word	0x00000000
        /*0020*/ 	.short	0x0000
        /*0022*/ 	.short	0x0000
        /*0024*/ 	.byte	0x00, 0xf5, 0x21, 0x00


	//----- nvinfo : EIATTR_SPARSE_MMA_MASK
	.align		4
.L_251:
        /*0028*/ 	.byte	0x03, 0x50
        /*002a*/ 	.short	0x0000


	//----- nvinfo : EIATTR_MAXREG_COUNT
	.align		4
        /*002c*/ 	.byte	0x03, 0x1b
        /*002e*/ 	.short	0x00ff


	//----- nvinfo : EIATTR_MERCURY_ISA_VERSION
	.align		4
        /*0030*/ 	.byte	0x03, 0x5f
        /*0032*/ 	.short	0x0101


	//----- nvinfo : EIATTR_VRC_CTA_INIT_COUNT
	.align		4
        /*0034*/ 	.byte	0x02, 0x4a
	.zero		1
	.zero		1


	//----- nvinfo : EIATTR_EXIT_INSTR_OFFSETS
	.align		4
        /*0038*/ 	.byte	0x04, 0x1c
        /*003a*/ 	.short	(.L_253 - .L_252)


	//   ....[0]....
.L_252:
        /*003c*/ 	.word	0x00000070


	//   ....[1]....
        /*0040*/ 	.word	0x00000100


	//----- nvinfo : EIATTR_CBANK_PARAM_SIZE
	.align		4
.L_253:
        /*0044*/ 	.byte	0x03, 0x19
        /*0046*/ 	.short	0x000c


	//----- nvinfo : EIATTR_PARAM_CBANK
	.align		4
        /*0048*/ 	.byte	0x04, 0x0a
        /*004a*/ 	.short	(.L_255 - .L_254)
	.align		4
.L_254:
        /*004c*/ 	.word	index@(.nv.constant0._Z14surrealPrime17Pyi)
        /*0050*/ 	.short	0x0380
        /*0052*/ 	.short	0x000c


	//----- nvinfo : EIATTR_SW_WAR
	.align		4
.L_255:
        /*0054*/ 	.byte	0x04, 0x36
        /*0056*/ 	.short	(.L_257 - .L_256)
.L_256:
        /*0058*/ 	.word	0x00000008
.L_257:


//--------------------- .nv.info._Z14surrealPrime16Pyi --------------------------
	.section	.nv.info._Z14surrealPrime16Pyi,"",@"SHT_CUDA_INFO"
	.sectionflags	@""
	.align	4


	//----- nvinfo : EIATTR_CUDA_API_VERSION
	.align		4
        /*0000*/ 	.byte	0x04, 0x37
        /*0002*/ 	.short	(.L_259 - .L_258)
.L_258:
        /*0004*/ 	.word	0x00000082


	//----- nvinfo : EIATTR_KPARAM_INFO
	.align		4
.L_259:
        /*0008*/ 	.byte	0x04, 0x17
        /*000a*/ 	.short	(.L_261 - .L_260)
.L_260:
        /*000c*/ 	.word	0x00000000
        /*0010*/ 	.short	0x0001
        /*0012*/ 	.short	0x0008
        /*0014*/ 	.byte	0x00, 0xf0, 0x11, 0x00


	//----- nvinfo : EIATTR_KPARAM_INFO
	.align		4
.L_261:
        /*0018*/ 	.byte	0x04, 0x17
        /*001a*/ 	.short	(.L_263 - .L_262)
.L_262:
        /*001c*/ 	.word	0x00000000
        /*0020*/ 	.short	0x0000
        /*0022*/ 	.short	0x0000
        /*0024*/ 	.byte	0x00, 0xf5, 0x21, 0x00


	//----- nvinfo : EIATTR_SPARSE_MMA_MASK
	.align		4
.L_263:
        /*0028*/ 	.byte	0x03, 0x50
        /*002a*/ 	.short	0x0000


	//----- nvinfo : EIATTR_MAXREG_COUNT
	.align		4
        /*002c*/ 	.byte	0x03, 0x1b
        /*002e*/ 	.short	0x00ff


	//----- nvinfo : EIATTR_MERCURY_ISA_VERSION
	.align		4
        /*0030*/ 	.byte	0x03, 0x5f
        /*0032*/ 	.short	0x0101


	//----- nvinfo : EIATTR_VRC_CTA_INIT_COUNT
	.align		4
        /*0034*/ 	.byte	0x02, 0x4a
	.zero		1
	.zero		1


	//----- nvinfo : EIATTR_EXIT_INSTR_OFFSETS
	.align		4
        /*0038*/ 	.byte	0x04, 0x1c
        /*003a*/ 	.short	(.L_265 - .L_264)


	//   ....[0]....
.L_264:
        /*003c*/ 	.word	0x00000070


	//   ....[1]....
        /*0040*/ 	.word	0x000000f0


	//----- nvinfo : EIATTR_CBANK_PARAM_SIZE
	.align		4
.L_265:
        /*0044*/ 	.byte	0x03, 0x19
        /*0046*/ 	.short	0x000c


	//----- nvinfo : EIATTR_PARAM_CBANK
	.align		4
        /*0048*/ 	.byte	0x04, 0x0a
        /*004a*/ 	.short	(.L_267 - .L_266)
	.align		4
.L_266:
        /*004c*/ 	.word	index@(.nv.constant0._Z14surrealPrime16Pyi)
        /*0050*/ 	.short	0x0380
        /*0052*/ 	.short	0x000c


	//----- nvinfo : EIATTR_SW_WAR
	.align		4
.L_267:
        /*0054*/ 	.byte	0x04, 0x36
        /*0056*/ 	.short	(.L_269 - .L_268)
.L_268:
        /*0058*/ 	.word	0x00000008
.L_269:


//--------------------- .nv.info._Z14surrealPrime15Pyi --------------------------
	.section	.nv.info._Z14surrealPrime15Pyi,"",@"SHT_CUDA_INFO"
	.sectionflags	@""
	.align	4


	//----- nvinfo : EIATTR_CUDA_API_VERSION
	.align		4
        /*0000*/ 	.byte	0x04, 0x37
        /*0002*/ 	.short	(.L_271 - .L_270)
.L_270:
        /*0004*/ 	.word	0x00000082


	//----- nvinfo : EIATTR_KPARAM_INFO
	.align		4
.L_271:
        /*0008*/ 	.byte	0x04, 0x17
        /*000a*/ 	.short	(.L_273 - .L_272)
.L_272:
        /*000c*/ 	.word	0x00000000
        /*0010*/ 	.short	0x0001
        /*0012*/ 	.short	0x0008
        /*0014*/ 	.byte	0x00, 0xf0, 0x11, 0x00


	//----- nvinfo : EIATTR_KPARAM_INFO
	.align		4
.L_273:
        /*0018*/ 	.byte	0x04, 0x17
        /*001a*/ 	.short	(.L_275 - .L_274)
.L_274:
        /*001c*/ 	.word	0x00000000
        /*0020*/ 	.short	0x0000
        /*0022*/ 	.short	0x0000
        /*0024*/ 	.byte	0x00, 0xf5, 0x21, 0x00


	//----- nvinfo : EIATTR_SPARSE_MMA_MASK
	.align		4
.L_275:
        /*0028*/ 	.byte	0x03, 0x50
        /*002a*/ 	.short	0x0000


	//----- nvinfo : EIATTR_MAXREG_COUNT
	.align		4
        /*002c*/ 	.byte	0x03, 0x1b
        /*002e*/ 	.short	0x00ff


	//----- nvinfo : EIATTR_MERCURY_ISA_VERSION
	.align		4
        /*0030*/ 	.byte	0x03, 0x5f
        /*0032*/ 	.short	0x0101


	//----- nvinfo : EIATTR_VRC_CTA_INIT_COUNT
	.align		4
        /*0034*/ 	.byte	0x02, 0x4a
	.zero		1
	.zero		1


	//----- nvinfo : EIATTR_EXIT_INSTR_OFFSETS
	.align		4
        /*0038*/ 	.byte	0x04, 0x1c
        /*003a*/ 	.short	(.L_277 - .L_276)


	//   ....[0]....
.L_276:
        /*003c*/ 	.word	0x00000070


	//   ....[1]....
        /*0040*/ 	.word	0x000000f0


	//----- nvinfo : EIATTR_CBANK_PARAM_SIZE
	.align		4
.L_277:
        /*0044*/ 	.byte	0x03, 0x19
        /*0046*/ 	.short	0x000c


	//----- nvinfo : EIATTR_PARAM_CBANK
	.align		4
        /*0048*/ 	.byte	0x04, 0x0a
        /*004a*/ 	.short	(.L_279 - .L_278)
	.align		4
.L_278:
        /*004c*/ 	.word	index@(.nv.constant0._Z14surrealPrime15Pyi)
        /*0050*/ 	.short	0x0380
        /*0052*/ 	.short	0x000c


	//----- nvinfo : EIATTR_SW_WAR
	.align		4
.L_279:
        /*0054*/ 	.byte	0x04, 0x36
        /*0056*/ 	.short	(.L_281 - .L_280)
.L_280:
        /*0058*/ 	.word	0x00000008
.L_281:


//--------------------- .nv.info._Z14surrealPrime14Pyi --------------------------
	.section	.nv.info._Z14surrealPrime14Pyi,"",@"SHT_CUDA_INFO"
	.sectionflags	@""
	.align	4


	//----- nvinfo : EIATTR_CUDA_API_VERSION
	.align		4
        /*0000*/ 	.byte	0x04, 0x37
        /*0002*/ 	.short	(.L_283 - .L_282)
.L_282:
        /*0004*/ 	.word	0x00000082


	//----- nvinfo : EIATTR_KPARAM_INFO
	.align		4
.L_283:
        /*0008*/ 	.byte	0x04, 0x17
        /*000a*/ 	.short	(.L_285 - .L_284)
.L_284:
        /*000c*/ 	.word	0x00000000
        /*0010*/ 	.short	0x0001
        /*0012*/ 	.short	0x0008
        /*0014*/ 	.byte	0x00, 0xf0, 0x11, 0x00


	//----- nvinfo : EIATTR_KPARAM_INFO
	.align		4
.L_285:
        /*0018*/ 	.byte	0x04, 0x17
        /*001a*/ 	.short	(.L_287 - .L_286)
.L_286:
        /*001c*/ 	.word	0x00000000
        /*0020*/ 	.short	0x0000
        /*0022*/ 	.short	0x0000
        /*0024*/ 	.byte	0x00, 0xf5, 0x21, 0x00


	//----- nvinfo : EIATTR_SPARSE_MMA_MASK
	.align		4
.L_287:
        /*0028*/ 	.byte	0x03, 0x50
        /*002a*/ 	.short	0x0000


	//----- nvinfo : EIATTR_MAXREG_COUNT
	.align		4
        /*002c*/ 	.byte	0x03, 0x1b
        /*002e*/ 	.short	0x00ff


	//----- nvinfo : EIATTR_MERCURY_ISA_VERSION
	.align		4
        /*0030*/ 	.byte	0x03, 0x5f
        /*0032*/ 	.short	0x0101


	//----- nvinfo : EIATTR_VRC_CTA_INIT_COUNT
	.align		4
        /*0034*/ 	.byte	0x02, 0x4a
	.zero		1
	.zero		1


	//----- nvinfo : EIATTR_EXIT_INSTR_OFFSETS
	.align		4
        /*0038*/ 	.byte	0x04, 0x1c
        /*003a*/ 	.short	(.L_289 - .L_288)


	//   ....[0]....
.L_288:
        /*003c*/ 	.word	0x00000070


	//   ....[1]....
        /*0040*/ 	.word	0x00000100


	//----- nvinfo : EIATTR_CBANK_PARAM_SIZE
	.align		4
.L_289:
        /*0044*/ 	.byte	0x03, 0x19
        /*0046*/ 	.short	0x000c


	//----- nvinfo : EIATTR_PARAM_CBANK
	.align		4
        /*0048*/ 	.byte	0x04, 0x0a
        /*004a*/ 	.short	(.L_291 - .L_290)
	.align		4
.L_290:
        /*004c*/ 	.word	index@(.nv.constant0._Z14surrealPrime14Pyi)
        /*0050*/ 	.short	0x0380
        /*0052*/ 	.short	0x000c


	//----- nvinfo : EIATTR_SW_WAR
	.align		4
.L_291:
        /*0054*/ 	.byte	0x04, 0x36
        /*0056*/ 	.short	(.L_293 - .L_292)
.L_292:
        /*0058*/ 	.word	0x00000008
.L_293:


//--------------------- .nv.info._Z14surrealPrime13Pyi --------------------------
	.section	.nv.info._Z14surrealPrime13Pyi,"",@"SHT_CUDA_INFO"
	.sectionflags	@""
	.align	4


	//----- nvinfo : EIATTR_CUDA_API_VERSION
	.align		4
        /*0000*/ 	.byte	0x04, 0x37
        /*0002*/ 	.short	(.L_295 - .L_294)
.L_294:
        /*0004*/ 	.word	0x00000082


	//----- nvinfo : EIATTR_KPARAM_INFO
	.align		4
.L_295:
        /*0008*/ 	.byte	0x04, 0x17
        /*000a*/ 	.short	(.L_297 - .L_296)
.L_296:
        /*000c*/ 	.word	0x00000000
        /*0010*/ 	.short	0x0001
        /*0012*/ 	.short	0x0008
        /*0014*/ 	.byte	0x00, 0xf0, 0x11, 0x00


	//----- nvinfo : EIATTR_KPARAM_INFO
	.align		4
.L_297:
        /*0018*/ 	.byte	0x04, 0x17
        /*001a*/ 	.short	(.L_299 - .L_298)
.L_298:
        /*001c*/ 	.word	0x00000000
        /*0020*/ 	.short	0x0000
        /*0022*/ 	.short	0x0000
        /*0024*/ 	.byte	0x00, 0xf5, 0x21, 0x00


	//----- nvinfo : EIATTR_SPARSE_MMA_MASK
	.align		4
.L_299:
        /*0028*/ 	.byte	0x03, 0x50
        /*002a*/ 	.short	0x0000


	//----- nvinfo : EIATTR_MAXREG_COUNT
	.align		4
        /*002c*/ 	.byte	0x03, 0x1b
        /*002e*/ 	.short	0x00ff


	//----- nvinfo : EIATTR_MERCURY_ISA_VERSION
	.align		4
        /*0030*/ 	.byte	0x03, 0x5f
        /*0032*/ 	.short	0x0101


	//----- nvinfo : EIATTR_VRC_CTA_INIT_COUNT
	.align		4
        /*0034*/ 	.byte	0x02, 0x4a
	.zero		1
	.zero		1


	//----- nvinfo : EIATTR_EXIT_INSTR_OFFSETS
	.align		4
        /*0038*/ 	.byte	0x04, 0x1c
        /*003a*/ 	.short	(.L_301 - .L_300)


	//   ....[0]....
.L_300:
        /*003c*/ 	.word	0x00000070


	//   ....[1]....
        /*0040*/ 	.word	0x000000f0


	//----- nvinfo : EIATTR_CBANK_PARAM_SIZE
	.align		4
.L_301:
        /*0044*/ 	.byte	0x03, 0x19
        /*0046*/ 	.short	0x000c


	//----- nvinfo : EIATTR_PARAM_CBANK
	.align		4
        /*0048*/ 	.byte	0x04, 0x0a
        /*004a*/ 	.short	(.L_303 - .L_302)
	.align		4
.L_302:
        /*004c*/ 	.word	index@(.nv.constant0._Z14surrealPrime13Pyi)
        /*0050*/ 	.short	0x0380
        /*0052*/ 	.short	0x000c


	//----- nvinfo : EIATTR_SW_WAR
	.align		4
.L_303:
        /*0054*/ 	.byte	0x04, 0x36
        /*0056*/ 	.short	(.L_305 - .L_304)
.L_304:
        /*0058*/ 	.word	0x00000008
.L_305:


//--------------------- .nv.info._Z14surrealPrime12Pyi --------------------------
	.section	.nv.info._Z14surrealPrime12Pyi,"",@"SHT_CUDA_INFO"
	.sectionflags	@""
	.align	4


	//----- nvinfo : EIATTR_CUDA_API_VERSION
	.align		4
        /*0000*/ 	.byte	0x04, 0x37
        /*0002*/ 	.short	(.L_307 - .L_306)
.L_306:
        /*0004*/ 	.word	0x00000082


	//----- nvinfo : EIATTR_KPARAM_INFO
	.align		4
.L_307:
        /*0008*/ 	.byte	0x04, 0x17
        /*000a*/ 	.short	(.L_309 - .L_308)
.L_308:
        /*000c*/ 	.word	0x00000000
        /*0010*/ 	.short	0x0001
        /*0012*/ 	.short	0x0008
        /*0014*/ 	.byte	0x00, 0xf0, 0x11, 0x00


	//----- nvinfo : EIATTR_KPARAM_INFO
	.align		4
.L_309:
        /*0018*/ 	.byte	0x04, 0x17
        /*001a*/ 	.short	(.L_311 - .L_310)
.L_310:
        /*001c*/ 	.word	0x00000000
        /*0020*/ 	.short	0x0000
        /*0022*/ 	.short	0x0000
        /*0024*/ 	.byte	0x00, 0xf5, 0x21, 0x00


	//----- nvinfo : EIATTR_SPARSE_MMA_MASK
	.align		4
.L_311:
        /*0028*/ 	.byte	0x03, 0x50
        /*002a*/ 	.short	0x0000


	//----- nvinfo : EIATTR_MAXREG_COUNT
	.align		4
        /*002c*/ 	.byte	0x03, 0x1b
        /*002e*/ 	.short	0x00ff


	//----- nvinfo : EIATTR_MERCURY_ISA_VERSION
	.align		4
        /*0030*/ 	.byte	0x03, 0x5f
        /*0032*/ 	.short	0x0101


	//----- nvinfo : EIATTR_VRC_CTA_INIT_COUNT
	.align		4
        /*0034*/ 	.byte	0x02, 0x4a
	.zero		1
	.zero		1


	//----- nvinfo : EIATTR_EXIT_INSTR_OFFSETS
	.align		4
        /*0038*/ 	.byte	0x04, 0x1c
        /*003a*/ 	.short	(.L_313 - .L_312)


	//   ....[0]....
.L_312:
        /*003c*/ 	.word	0x00000070


	//   ....[1]....
        /*0040*/ 	.word	0x000000f0


	//----- nvinfo : EIATTR_CBANK_PARAM_SIZE
	.align		4
.L_313:
        /*0044*/ 	.byte	0x03, 0x19
        /*0046*/ 	.short	0x000c


	//----- nvinfo : EIATTR_PARAM_CBANK
	.align		4
        /*0048*/ 	.byte	0x04, 0x0a
        /*004a*/ 	.short	(.L_315 - .L_314)
	.align		4
.L_314:
        /*004c*/ 	.word	index@(.nv.constant0._Z14surrealPrime12Pyi)
        /*0050*/ 	.short	0x0380
        /*0052*/ 	.short	0x000c


	//----- nvinfo : EIATTR_SW_WAR
	.align		4
.L_315:
        /*0054*/ 	.byte	0x04, 0x36
        /*0056*/ 	.short	(.L_317 - .L_316)
.L_316:
        /*0058*/ 	.word	0x00000008
.L_317:


//--------------------- .nv.info._Z14surrealPrime11Pyi --------------------------
	.section	.nv.info._Z14surrealPrime11Pyi,"",@"SHT_CUDA_INFO"
	.sectionflags	@""
	.align	4


	//----- nvinfo : EIATTR_CUDA_API_VERSION
	.align		4
        /*0000*/ 	.byte	0x04, 0x37
        /*0002*/ 	.short	(.L_319 - .L_318)
.L_318:
        /*0004*/ 	.word	0x00000082


	//----- nvinfo : EIATTR_KPARAM_INFO
	.align		4
.L_319:
        /*0008*/ 	.byte	0x04, 0x17
        /*000a*/ 	.short	(.L_321 - .L_320)
.L_320:
        /*000c*/ 	.word	0x00000000
        /*0010*/ 	.short	0x0001
        /*0012*/ 	.short	0x0008
        /*0014*/ 	.byte	0x00, 0xf0, 0x11, 0x00


	//----- nvinfo : EIATTR_KPARAM_INFO
	.align		4
.L_321:
        /*0018*/ 	.byte	0x04, 0x17
        /*001a*/ 	.short	(.L_323 - .L_322)
.L_322:
        /*001c*/ 	.word	0x00000000
        /*0020*/ 	.short	0x0000
        /*0022*/ 	.short	0x0000
        /*0024*/ 	.byte	0x00, 0xf5, 0x21, 0x00


	//----- nvinfo : EIATTR_SPARSE_MMA_MASK
	.align		4
.L_323:
        /*0028*/ 	.byte	0x03, 0x50
        /*002a*/ 	.short	0x0000


	//----- nvinfo : EIATTR_MAXREG_COUNT
	.align		4
        /*002c*/ 	.byte	0x03, 0x1b
        /*002e*/ 	.short	0x00ff


	//----- nvinfo : EIATTR_MERCURY_ISA_VERSION
	.align		4
        /*0030*/ 	.byte	0x03, 0x5f
        /*0032*/ 	.short	0x0101


	//----- nvinfo : EIATTR_VRC_CTA_INIT_COUNT
	.align		4
        /*0034*/ 	.byte	0x02, 0x4a
	.zero		1
	.zero		1


	//----- nvinfo : EIATTR_EXIT_INSTR_OFFSETS
	.align		4
        /*0038*/ 	.byte	0x04, 0x1c
        /*003a*/ 	.short	(.L_325 - .L_324)


	//   ....[0]....
.L_324:
        /*003c*/ 	.word	0x00000070


	//   ....[1]....
        /*0040*/ 	.word	0x00000100


	//----- nvinfo : EIATTR_CBANK_PARAM_SIZE
	.align		4
.L_325:
        /*0044*/ 	.byte	0x03, 0x19
        /*0046*/ 	.short	0x000c


	//----- nvinfo : EIATTR_PARAM_CBANK
	.align		4
        /*0048*/ 	.byte	0x04, 0x0a
        /*004a*/ 	.short	(.L_327 - .L_326)
	.align		4
.L_326:
        /*004c*/ 	.word	index@(.nv.constant0._Z14surrealPrime11Pyi)
        /*0050*/ 	.short	0x0380
        /*0052*/ 	.short	0x000c


	//----- nvinfo : EIATTR_SW_WAR
	.align		4
.L_327:
        /*0054*/ 	.byte	0x04, 0x36
        /*0056*/ 	.short	(.L_329 - .L_328)
.L_328:
        /*0058*/ 	.word	0x00000008
.L_329:


//--------------------- .nv.info._Z14surrealPrime10Pyi --------------------------
	.section	.nv.info._Z14surrealPrime10Pyi,"",@"SHT_CUDA_INFO"
	.sectionflags	@""
	.align	4


	//----- nvinfo : EIATTR_CUDA_API_VERSION
	.align		4
        /*0000*/ 	.byte	0x04, 0x37
        /*0002*/ 	.short	(.L_331 - .L_330)
.L_330:
        /*0004*/ 	.word	0x00000082


	//----- nvinfo : EIATTR_KPARAM_INFO
	.align		4
.L_331:
        /*0008*/ 	.byte	0x04, 0x17
        /*000a*/ 	.short	(.L_333 - .L_332)
.L_332:
        /*000c*/ 	.word	0x00000000
        /*0010*/ 	.short	0x0001
        /*0012*/ 	.short	0x0008
        /*0014*/ 	.byte	0x00, 0xf0, 0x11, 0x00


	//----- nvinfo : EIATTR_KPARAM_INFO
	.align		4
.L_333:
        /*0018*/ 	.byte	0x04, 0x17
        /*001a*/ 	.short	(.L_335 - .L_334)
.L_334:
        /*001c*/ 	.word	0x00000000
        /*0020*/ 	.short	0x0000
        /*0022*/ 	.short	0x0000
        /*0024*/ 	.byte	0x00, 0xf5, 0x21, 0x00


	//----- nvinfo : EIATTR_SPARSE_MMA_MASK
	.align		4
.L_335:
        /*0028*/ 	.byte	0x03, 0x50
        /*002a*/ 	.short	0x0000


	//----- nvinfo : EIATTR_MAXREG_COUNT
	.align		4
        /*002c*/ 	.byte	0x03, 0x1b
        /*002e*/ 	.short	0x00ff


	//----- nvinfo : EIATTR_MERCURY_ISA_VERSION
	.align		4
        /*0030*/ 	.byte	0x03, 0x5f
        /*0032*/ 	.short	0x0101


	//----- nvinfo : EIATTR_VRC_CTA_INIT_COUNT
	.align		4
        /*0034*/ 	.byte	0x02, 0x4a
	.zero		1
	.zero		1


	//----- nvinfo : EIATTR_EXIT_INSTR_OFFSETS
	.align		4
        /*0038*/ 	.byte	0x04, 0x1c
        /*003a*/ 	.short	(.L_337 - .L_336)


	//   ....[0]....
.L_336:
        /*003c*/ 	.word	0x00000070


	//   ....[1]....
        /*0040*/ 	.word	0x000000f0


	//----- nvinfo : EIATTR_CBANK_PARAM_SIZE
	.align		4
.L_337:
        /*0044*/ 	.byte	0x03, 0x19
        /*0046*/ 	.short	0x000c


	//----- nvinfo : EIATTR_PARAM_CBANK
	.align		4
        /*0048*/ 	.byte	0x04, 0x0a
        /*004a*/ 	.short	(.L_339 - .L_338)
	.align		4
.L_338:
        /*004c*/ 	.word	index@(.nv.constant0._Z14surrealPrime10Pyi)
        /*0050*/ 	.short	0x0380
        /*0052*/ 	.short	0x000c


	//----- nvinfo : EIATTR_SW_WAR
	.align		4
.L_339:
        /*0054*/ 	.byte	0x04, 0x36
        /*0056*/ 	.short	(.L_341 - .L_340)
.L_340:
        /*0058*/ 	.word	0x00000008
.L_341:


//--------------------- .nv.info._Z13surrealPrime9Pyi --------------------------
	.section	.nv.info._Z13surrealPrime9Pyi,"",@"SHT_CUDA_INFO"
	.sectionflags	@""
	.align	4


	//----- nvinfo : EIATTR_CUDA_API_VERSION
	.align		4
        /*0000*/ 	.byte	0x04, 0x37
        /*0002*/ 	.short	(.L_343 - .L_342)
.L_342:
        /*0004*/ 	.word	0x00000082


	//----- nvinfo : EIATTR_KPARAM_INFO
	.align		4
.L_343:
        /*0008*/ 	.byte	0x04, 0x17
        /*000a*/ 	.short	(.L_345 - .L_344)
.L_344:
        /*000c*/ 	.word	0x00000000
        /*0010*/ 	.short	0x0001
        /*0012*/ 	.short	0x0008
        /*0014*/ 	.byte	0x00, 0xf0, 0x11, 0x00


	//----- nvinfo : EIATTR_KPARAM_INFO
	.align		4
.L_345:
        /*0018*/ 	.byte	0x04, 0x17
        /*001a*/ 	.short	(.L_347 - .L_346)
.L_346:
        /*001c*/ 	.word	0x00000000
        /*0020*/ 	.short	0x0000
        /*0022*/ 	.short	0x0000
        /*0024*/ 	.byte	0x00, 0xf5, 0x21, 0x00


	//----- nvinfo : EIATTR_SPARSE_MMA_MASK
	.align		4
.L_347:
        /*0028*/ 	.byte	0x03, 0x50
        /*002a*/ 	.short	0x0000


	//----- nvinfo : EIATTR_MAXREG_COUNT
	.align		4
        /*002c*/ 	.byte	0x03, 0x1b
        /*002e*/ 	.short	0x00ff


	//----- nvinfo : EIATTR_MERCURY_ISA_VERSION
	.align		4
        /*0030*/ 	.byte	0x03, 0x5f
        /*0032*/ 	.short	0x0101


	//----- nvinfo : EIATTR_VRC_CTA_INIT_COUNT
	.align		4
        /*0034*/ 	.byte	0x02, 0x4a
	.zero		1
	.zero		1


	//----- nvinfo : EIATTR_EXIT_INSTR_OFFSETS
	.align		4
        /*0038*/ 	.byte	0x04, 0x1c
        /*003a*/ 	.short	(.L_349 - .L_348)


	//   ....[0]....
.L_348:
        /*003c*/ 	.word	0x00000070


	//   ....[1]....
        /*0040*/ 	.word	0x000000f0


	//----- nvinfo : EIATTR_CBANK_PARAM_SIZE
	.align		4
.L_349:
        /*0044*/ 	.byte	0x03, 0x19
        /*0046*/ 	.short	0x000c


	//----- nvinfo : EIATTR_PARAM_CBANK
	.align		4
        /*0048*/ 	.byte	0x04, 0x0a
        /*004a*/ 	.short	(.L_351 - .L_350)
	.align		4
.L_350:
        /*004c*/ 	.word	index@(.nv.constant0._Z13surrealPrime9Pyi)
        /*0050*/ 	.short	0x0380
        /*0052*/ 	.short	0x000c


	//----- nvinfo : EIATTR_SW_WAR
	.align		4
.L_351:
        /*0054*/ 	.byte	0x04, 0x36
        /*0056*/ 	.short	(.L_353 - .L_352)
.L_352:
        /*0058*/ 	.word	0x00000008
.L_353:


//--------------------- .nv.info._Z13surrealPrime8Pyi --------------------------
	.section	.nv.info._Z13surrealPrime8Pyi,"",@"SHT_CUDA_INFO"
	.sectionflags	@""
	.align	4


	//----- nvinfo : EIATTR_CUDA_API_VERSION
	.align		4
        /*0000*/ 	.byte	0x04, 0x37
        /*0002*/ 	.short	(.L_355 - .L_354)
.L_354:
        /*0004*/ 	.word	0x00000082


	//----- nvinfo : EIATTR_KPARAM_INFO
	.align		4
.L_355:
        /*0008*/ 	.byte	0x04, 0x17
        /*000a*/ 	.short	(.L_357 - .L_356)
.L_356:
        /*000c*/ 	.word	0x00000000
        /*0010*/ 	.short	0x0001
        /*0012*/ 	.short	0x0008
        /*0014*/ 	.byte	0x00, 0xf0, 0x11, 0x00


	//----- nvinfo : EIATTR_KPARAM_INFO
	.align		4
.L_357:
        /*0018*/ 	.byte	0x04, 0x17
        /*001a*/ 	.short	(.L_359 - .L_358)
.L_358:
        /*001c*/ 	.word	0x00000000
        /*0020*/ 	.short	0x0000
        /*0022*/ 	.short	0x0000
        /*0024*/ 	.byte	0x00, 0xf5, 0x21, 0x00


	//----- nvinfo : EIATTR_SPARSE_MMA_MASK
	.align		4
.L_359:
        /*0028*/ 	.byte	0x03, 0x50
        /*002a*/ 	.short	0x0000


	//----- nvinfo : EIATTR_MAXREG_COUNT
	.align		4
        /*002c*/ 	.byte	0x03, 0x1b
        /*002e*/ 	.short	0x00ff


	//----- nvinfo : EIATTR_MERCURY_ISA_VERSION
	.align		4
        /*0030*/ 	.byte	0x03, 0x5f
        /*0032*/ 	.short	0x0101


	//----- nvinfo : EIATTR_VRC_CTA_INIT_COUNT
	.align		4
        /*0034*/ 	.byte	0x02, 0x4a
	.zero		1
	.zero		1


	//----- nvinfo : EIATTR_EXIT_INSTR_OFFSETS
	.align		4
        /*0038*/ 	.byte	0x04, 0x1c
        /*003a*/ 	.short	(.L_361 - .L_360)


	//   ....[0]....
.L_360:
        /*003c*/ 	.word	0x00000070


	//   ....[1]....
        /*0040*/ 	.word	0x00000100


	//----- nvinfo : EIATTR_CBANK_PARAM_SIZE
	.align		4
.L_361:
        /*0044*/ 	.byte	0x03, 0x19
        /*0046*/ 	.short	0x000c


	//----- nvinfo : EIATTR_PARAM_CBANK
	.align		4
        /*0048*/ 	.byte	0x04, 0x0a
        /*004a*/ 	.short	(.L_363 - .L_362)
	.align		4
.L_362:
        /*004c*/ 	.word	index@(.nv.constant0._Z13surrealPrime8Pyi)
        /*0050*/ 	.short	0x0380
        /*0052*/ 	.short	0x000c


	//----- nvinfo : EIATTR_SW_WAR
	.align		4
.L_363:
        /*0054*/ 	.byte	0x04, 0x36
        /*0056*/ 	.short	(.L_365 - .L_364)
.L_364:
        /*0058*/ 	.word	0x00000008
.L_365:


//--------------------- .nv.info._Z13surrealPrime7Pyi --------------------------
	.section	.nv.info._Z13surrealPrime7Pyi,"",@"SHT_CUDA_INFO"
	.sectionflags	@""
	.align	4


	//----- nvinfo : EIATTR_CUDA_API_VERSION
	.align		4
        /*0000*/ 	.byte	0x04, 0x37
        /*0002*/ 	.short	(.L_367 - .L_366)
.L_366:
        /*0004*/ 	.word	0x00000082


	//----- nvinfo : EIATTR_KPARAM_INFO
	.align		4
.L_367:
        /*0008*/ 	.byte	0x04, 0x17
        /*000a*/ 	.short	(.L_369 - .L_368)
.L_368:
        /*000c*/ 	.word	0x00000000
        /*0010*/ 	.short	0x0001
        /*0012*/ 	.short	0x0008
        /*0014*/ 	.byte	0x00, 0xf0, 0x11, 0x00


	//----- nvinfo : EIATTR_KPARAM_INFO
	.align		4
.L_369:
        /*0018*/ 	.byte	0x04, 0x17
        /*001a*/ 	.short	(.L_371 - .L_370)
.L_370:
        /*001c*/ 	.word	0x00000000
        /*0020*/ 	.short	0x0000
        /*0022*/ 	.short	0x0000
        /*0024*/ 	.byte	0x00, 0xf5, 0x21, 0x00


	//----- nvinfo : EIATTR_SPARSE_MMA_MASK
	.align		4
.L_371:
        /*0028*/ 	.byte	0x03, 0x50
        /*002a*/ 	.short	0x0000


	//----- nvinfo : EIATTR_MAXREG_COUNT
	.align		4
        /*002c*/ 	.byte	0x03, 0x1b
        /*002e*/ 	.short	0x00ff


	//----- nvinfo : EIATTR_MERCURY_ISA_VERSION
	.align		4
        /*0030*/ 	.byte	0x03, 0x5f
        /*0032*/ 	.short	0x0101


	//----- nvinfo : EIATTR_VRC_CTA_INIT_COUNT
	.align		4
        /*0034*/ 	.byte	0x02, 0x4a
	.zero		1
	.zero		1


	//----- nvinfo : EIATTR_EXIT_INSTR_OFFSETS
	.align		4
        /*0038*/ 	.byte	0x04, 0x1c
        /*003a*/ 	.short	(.L_373 - .L_372)


	//   ....[0]....
.L_372:
        /*003c*/ 	.word	0x00000070


	//   ....[1]....
        /*0040*/ 	.word	0x000000f0


	//----- nvinfo : EIATTR_CBANK_PARAM_SIZE
	.align		4
.L_373:
        /*0044*/ 	.byte	0x03, 0x19
        /*0046*/ 	.short	0x000c


	//----- nvinfo : EIATTR_PARAM_CBANK
	.align		4
        /*0048*/ 	.byte	0x04, 0x0a
        /*004a*/ 	.short	(.L_375 - .L_374)
	.align		4
.L_374:
        /*004c*/ 	.word	index@(.nv.constant0._Z13surrealPrime7Pyi)
        /*0050*/ 	.short	0x0380
        /*0052*/ 	.short	0x000c


	//----- nvinfo : EIATTR_SW_WAR
	.align		4
.L_375:
        /*0054*/ 	.byte	0x04, 0x36
        /*0056*/ 	.short	(.L_377 - .L_376)
.L_376:
        /*0058*/ 	.word	0x00000008
.L_377:


//--------------------- .nv.info._Z13surrealPrime6Pyi --------------------------
	.section	.nv.info._Z13surrealPrime6Pyi,"",@"SHT_CUDA_INFO"
	.sectionflags	@""
	.align	4


	//----- nvinfo : EIATTR_CUDA_API_VERSION
	.align		4
        /*0000*/ 	.byte	0x04, 0x37
        /*0002*/ 	.short	(.L_379 - .L_378)
.L_378:
        /*0004*/ 	.word	0x00000082


	//----- nvinfo : EIATTR_KPARAM_INFO
	.align		4
.L_379:
        /*0008*/ 	.byte	0x04, 0x17
        /*000a*/ 	.short	(.L_381 - .L_380)
.L_380:
        /*000c*/ 	.word	0x00000000
        /*0010*/ 	.short	0x0001
        /*0012*/ 	.short	0x0008
        /*0014*/ 	.byte	0x00, 0xf0, 0x11, 0x00


	//----- nvinfo : EIATTR_KPARAM_INFO
	.align		4
.L_381:
        /*0018*/ 	.byte	0x04, 0x17
        /*001a*/ 	.short	(.L_383 - .L_382)
.L_382:
        /*001c*/ 	.word	0x00000000
        /*0020*/ 	.short	0x0000
        /*0022*/ 	.short	0x0000
        /*0024*/ 	.byte	0x00, 0xf5, 0x21, 0x00


	//----- nvinfo : EIATTR_SPARSE_MMA_MASK
	.align		4
.L_383:
        /*0028*/ 	.byte	0x03, 0x50
        /*002a*/ 	.short	0x0000


	//----- nvinfo : EIATTR_MAXREG_COUNT
	.align		4
        /*002c*/ 	.byte	0x03, 0x1b
        /*002e*/ 	.short	0x00ff


	//----- nvinfo : EIATTR_MERCURY_ISA_VERSION
	.align		4
        /*0030*/ 	.byte	0x03, 0x5f
        /*0032*/ 	.short	0x0101


	//----- nvinfo : EIATTR_VRC_CTA_INIT_COUNT
	.align		4
        /*0034*/ 	.byte	0x02, 0x4a
	.zero		1
	.zero		1


	//----- nvinfo : EIATTR_EXIT_INSTR_OFFSETS
	.align		4
        /*0038*/ 	.byte	0x04, 0x1c
        /*003a*/ 	.short	(.L_385 - .L_384)


	//   ....[0]....
.L_384:
        /*003c*/ 	.word	0x00000070


	//   ....[1]....
        /*0040*/ 	.word	0x000000f0


	//----- nvinfo : EIATTR_CBANK_PARAM_SIZE
	.align		4
.L_385:
        /*0044*/ 	.byte	0x03, 0x19
        /*0046*/ 	.short	0x000c


	//----- nvinfo : EIATTR_PARAM_CBANK
	.align		4
        /*0048*/ 	.byte	0x04, 0x0a
        /*004a*/ 	.short	(.L_387 - .L_386)
	.align		4
.L_386:
        /*004c*/ 	.word	index@(.nv.constant0._Z13surrealPrime6Pyi)
        /*0050*/ 	.short	0x0380
        /*0052*/ 	.short	0x000c


	//----- nvinfo : EIATTR_SW_WAR
	.align		4
.L_387:
        /*0054*/ 	.byte	0x04, 0x36
        /*0056*/ 	.short	(.L_389 - .L_388)
.L_388:
        /*0058*/ 	.word	0x00000008
.L_389:


//--------------------- .nv.info._Z13surrealPrime5Pyi --------------------------
	.section	.nv.info._Z13surrealPrime5Pyi,"",@"SHT_CUDA_INFO"
	.sectionflags	@""
	.align	4


	//----- nvinfo : EIATTR_CUDA_API_VERSION
	.align		4
        /*0000*/ 	.byte	0x04, 0x37
        /*0002*/ 	.short	(.L_391 - .L_390)
.L_390:
        /*0004*/ 	.word	0x00000082


	//----- nvinfo : EIATTR_KPARAM_INFO
	.align		4
.L_391:
        /*0008*/ 	.byte	0x04, 0x17
        /*000a*/ 	.short	(.L_393 - .L_392)
.L_392:
        /*000c*/ 	.word	0x00000000
        /*0010*/ 	.short	0x0001
        /*0012*/ 	.short	0x0008
        /*0014*/ 	.byte	0x00, 0xf0, 0x11, 0x00


	//----- nvinfo : EIATTR_KPARAM_INFO
	.align		4
.L_393:
        /*0018*/ 	.byte	0x04, 0x17
        /*001a*/ 	.short	(.L_395 - .L_394)
.L_394:
        /*001c*/ 	.word	0x00000000
        /*0020*/ 	.short	0x0000
        /*0022*/ 	.short	0x0000
        /*0024*/ 	.byte	0x00, 0xf5, 0x21, 0x00


	//----- nvinfo : EIATTR_SPARSE_MMA_MASK
	.align		4
.L_395:
        /*0028*/ 	.byte	0x03, 0x50
        /*002a*/ 	.short	0x0000


	//----- nvinfo : EIATTR_MAXREG_COUNT
	.align		4
        /*002c*/ 	.byte	0x03, 0x1b
        /*002e*/ 	.short	0x00ff


	//----- nvinfo : EIATTR_MERCURY_ISA_VERSION
	.align		4
        /*0030*/ 	.byte	0x03, 0x5f
        /*0032*/ 	.short	0x0101


	//----- nvinfo : EIATTR_VRC_CTA_INIT_COUNT
	.align		4
        /*0034*/ 	.byte	0x02, 0x4a
	.zero		1
	.zero		1


	//----- nvinfo : EIATTR_EXIT_INSTR_OFFSETS
	.align		4
        /*0038*/ 	.byte	0x04, 0x1c
        /*003a*/ 	.short	(.L_397 - .L_396)


	//   ....[0]....
.L_396:
        /*003c*/ 	.word	0x00000070


	//   ....[1]....
        /*0040*/ 	.word	0x00000100


	//----- nvinfo : EIATTR_CBANK_PARAM_SIZE
	.align		4
.L_397:
        /*0044*/ 	.byte	0x03, 0x19
        /*0046*/ 	.short	0x000c


	//----- nvinfo : EIATTR_PARAM_CBANK
	.align		4
        /*0048*/ 	.byte	0x04, 0x0a
        /*004a*/ 	.short	(.L_399 - .L_398)
	.align		4
.L_398:
        /*004c*/ 	.word	index@(.nv.constant0._Z13surrealPrime5Pyi)
        /*0050*/ 	.short	0x0380
        /*0052*/ 	.short	0x000c


	//----- nvinfo : EIATTR_SW_WAR
	.align		4
.L_399:
        /*0054*/ 	.byte	0x04, 0x36
        /*0056*/ 	.short	(.L_401 - .L_400)
.L_400:
        /*0058*/ 	.word	0x00000008
.L_401:


//--------------------- .nv.info._Z13surrealPrime4Pyi --------------------------
	.section	.nv.info._Z13surrealPrime4Pyi,"",@"SHT_CUDA_INFO"
	.sectionflags	@""
	.align	4


	//----- nvinfo : EIATTR_CUDA_API_VERSION
	.align		4
        /*0000*/ 	.byte	0x04, 0x37
        /*0002*/ 	.short	(.L_403 - .L_402)
.L_402:
        /*0004*/ 	.word	0x00000082


	//----- nvinfo : EIATTR_KPARAM_INFO
	.align		4
.L_403:
        /*0008*/ 	.byte	0x04, 0x17
        /*000a*/ 	.short	(.L_405 - .L_404)
.L_404:
        /*000c*/ 	.word	0x00000000
        /*0010*/ 	.short	0x0001
        /*0012*/ 	.short	0x0008
        /*0014*/ 	.byte	0x00, 0xf0, 0x11, 0x00


	//----- nvinfo : EIATTR_KPARAM_INFO
	.align		4
.L_405:
        /*0018*/ 	.byte	0x04, 0x17
        /*001a*/ 	.short	(.L_407 - .L_406)
.L_406:
        /*001c*/ 	.word	0x00000000
        /*0020*/ 	.short	0x0000
        /*0022*/ 	.short	0x0000
        /*0024*/ 	.byte	0x00, 0xf5, 0x21, 0x00


	//----- nvinfo : EIATTR_SPARSE_MMA_MASK
	.align		4
.L_407:
        /*0028*/ 	.byte	0x03, 0x50
        /*002a*/ 	.short	0x0000


	//----- nvinfo : EIATTR_MAXREG_COUNT
	.align		4
        /*002c*/ 	.byte	0x03, 0x1b
        /*002e*/ 	.short	0x00ff


	//----- nvinfo : EIATTR_MERCURY_ISA_VERSION
	.align		4
        /*0030*/ 	.byte	0x03, 0x5f
        /*0032*/ 	.short	0x0101


	//----- nvinfo : EIATTR_VRC_CTA_INIT_COUNT
	.align		4
        /*0034*/ 	.byte	0x02, 0x4a
	.zero		1
	.zero		1


	//----- nvinfo : EIATTR_EXIT_INSTR_OFFSETS
	.align		4
        /*0038*/ 	.byte	0x04, 0x1c
        /*003a*/ 	.short	(.L_409 - .L_408)


	//   ....[0]....
.L_408:
        /*003c*/ 	.word	0x00000070


	//   ....[1]....
        /*0040*/ 	.word	0x000000f0


	//----- nvinfo : EIATTR_CBANK_PARAM_SIZE
	.align		4
.L_409:
        /*0044*/ 	.byte	0x03, 0x19
        /*0046*/ 	.short	0x000c


	//----- nvinfo : EIATTR_PARAM_CBANK
	.align		4
        /*0048*/ 	.byte	0x04, 0x0a
        /*004a*/ 	.short	(.L_411 - .L_410)
	.align		4
.L_410:
        /*004c*/ 	.word	index@(.nv.constant0._Z13surrealPrime4Pyi)
        /*0050*/ 	.short	0x0380
        /*0052*/ 	.short	0x000c


	//----- nvinfo : EIATTR_SW_WAR
	.align		4
.L_411:
        /*0054*/ 	.byte	0x04, 0x36
        /*0056*/ 	.short	(.L_413 - .L_412)
.L_412:
        /*0058*/ 	.word	0x00000008
.L_413:


//--------------------- .nv.info._Z13surrealPrime3Pyi --------------------------
	.section	.nv.info._Z13surrealPrime3Pyi,"",@"SHT_CUDA_INFO"
	.sectionflags	@""
	.align	4


	//----- nvinfo : EIATTR_CUDA_API_VERSION
	.align		4
        /*0000*/ 	.byte	0x04, 0x37
        /*0002*/ 	.short	(.L_415 - .L_414)
.L_414:
        /*0004*/ 	.word	0x00000082


	//----- nvinfo : EIATTR_KPARAM_INFO
	.align		4
.L_415:
        /*0008*/ 	.byte	0x04, 0x17
        /*000a*/ 	.short	(.L_417 - .L_416)
.L_416:
        /*000c*/ 	.word	0x00000000
        /*0010*/ 	.short	0x0001
        /*0012*/ 	.short	0x0008
        /*0014*/ 	.byte	0x00, 0xf0, 0x11, 0x00


	//----- nvinfo : EIATTR_KPARAM_INFO
	.align		4
.L_417:
        /*0018*/ 	.byte	0x04, 0x17
        /*001a*/ 	.short	(.L_419 - .L_418)
.L_418:
        /*001c*/ 	.word	0x00000000
        /*0020*/ 	.short	0x0000
        /*0022*/ 	.short	0x0000
        /*0024*/ 	.byte	0x00, 0xf5, 0x21, 0x00


	//----- nvinfo : EIATTR_SPARSE_MMA_MASK
	.align		4
.L_419:
        /*0028*/ 	.byte	0x03, 0x50
        /*002a*/ 	.short	0x0000


	//----- nvinfo : EIATTR_MAXREG_COUNT
	.align		4
        /*002c*/ 	.byte	0x03, 0x1b
        /*002e*/ 	.short	0x00ff


	//----- nvinfo : EIATTR_MERCURY_ISA_VERSION
	.align		4
        /*0030*/ 	.byte	0x03, 0x5f
        /*0032*/ 	.short	0x0101


	//----- nvinfo : EIATTR_VRC_CTA_INIT_COUNT
	.align		4
        /*0034*/ 	.byte	0x02, 0x4a
	.zero		1
	.zero		1


	//----- nvinfo : EIATTR_EXIT_INSTR_OFFSETS
	.align		4
        /*0038*/ 	.byte	0x04, 0x1c
        /*003a*/ 	.short	(.L_421 - .L_420)


	//   ....[0]....
.L_420:
        /*003c*/ 	.word	0x00000070


	//   ....[1]....
        /*0040*/ 	.word	0x000000f0


	//----- nvinfo : EIATTR_CBANK_PARAM_SIZE
	.align		4
.L_421:
        /*0044*/ 	.byte	0x03, 0x19
        /*0046*/ 	.short	0x000c


	//----- nvinfo : EIATTR_PARAM_CBANK
	.align		4
        /*0048*/ 	.byte	0x04, 0x0a
        /*004a*/ 	.short	(.L_423 - .L_422)
	.align		4
.L_422:
        /*004c*/ 	.word	index@(.nv.constant0._Z13surrealPrime3Pyi)
        /*0050*/ 	.short	0x0380
        /*0052*/ 	.short	0x000c


	//----- nvinfo : EIATTR_SW_WAR
	.align		4
.L_423:
        /*0054*/ 	.byte	0x04, 0x36
        /*0056*/ 	.short	(.L_425 - .L_424)
.L_424:
        /*0058*/ 	.word	0x00000008
.L_425:


//--------------------- .nv.info._Z13surrealPrime2Pyi --------------------------
	.section	.nv.info._Z13surrealPrime2Pyi,"",@"SHT_CUDA_INFO"
	.sectionflags	@""
	.align	4


	//----- nvinfo : EIATTR_CUDA_API_VERSION
	.align		4
        /*0000*/ 	.byte	0x04, 0x37
        /*0002*/ 	.short	(.L_427 - .L_426)
.L_426:
        /*0004*/ 	.word	0x00000082


	//----- nvinfo : EIATTR_KPARAM_INFO
	.align		4
.L_427:
        /*0008*/ 	.byte	0x04, 0x17
        /*000a*/ 	.short	(.L_429 - .L_428)
.L_428:
        /*000c*/ 	.word	0x00000000
        /*0010*/ 	.short	0x0001
        /*0012*/ 	.short	0x0008
        /*0014*/ 	.byte	0x00, 0xf0, 0x11, 0x00


	//----- nvinfo : EIATTR_KPARAM_INFO
	.align		4
.L_429:
        /*0018*/ 	.byte	0x04, 0x17
        /*001a*/ 	.short	(.L_431 - .L_430)
.L_430:
        /*001c*/ 	.word	0x00000000
        /*0020*/ 	.short	0x0000
        /*0022*/ 	.short	0x0000
        /*0024*/ 	.byte	0x00, 0xf5, 0x21, 0x00


	//----- nvinfo : EIATTR_SPARSE_MMA_MASK
	.align		4
.L_431:
        /*0028*/ 	.byte	0x03, 0x50
        /*002a*/ 	.short	0x0000


	//----- nvinfo : EIATTR_MAXREG_COUNT
	.align		4
        /*002c*/ 	.byte	0x03, 0x1b
        /*002e*/ 	.short	0x00ff


	//----- nvinfo : EIATTR_MERCURY_ISA_VERSION
	.align		4
        /*0030*/ 	.byte	0x03, 0x5f
        /*0032*/ 	.short	0x0101


	//----- nvinfo : EIATTR_VRC_CTA_INIT_COUNT
	.align		4
        /*0034*/ 	.byte	0x02, 0x4a
	.zero		1
	.zero		1


	//----- nvinfo : EIATTR_EXIT_INSTR_OFFSETS
	.align		4
        /*0038*/ 	.byte	0x04, 0x1c
        /*003a*/ 	.short	(.L_433 - .L_432)


	//   ....[0]....
.L_432:
        /*003c*/ 	.word	0x00000070


	//   ....[1]....
        /*0040*/ 	.word	0x00000100


	//----- nvinfo : EIATTR_CBANK_PARAM_SIZE
	.align		4
.L_433:
        /*0044*/ 	.byte	0x03, 0x19
        /*0046*/ 	.short	0x000c


	//----- nvinfo : EIATTR_PARAM_CBANK
	.align		4
        /*0048*/ 	.byte	0x04, 0x0a
        /*004a*/ 	.short	(.L_435 - .L_434)
	.align		4
.L_434:
        /*004c*/ 	.word	index@(.nv.constant0._Z13surrealPrime2Pyi)
        /*0050*/ 	.short	0x0380
        /*0052*/ 	.short	0x000c


	//----- nvinfo : EIATTR_SW_WAR
	.align		4
.L_435:
        /*0054*/ 	.byte	0x04, 0x36
        /*0056*/ 	.short	(.L_437 - .L_436)
.L_436:
        /*0058*/ 	.word	0x00000008
.L_437:


//--------------------- .nv.info._Z13surrealPrime1Pyi --------------------------
	.section	.nv.info._Z13surrealPrime1Pyi,"",@"SHT_CUDA_INFO"
	.sectionflags	@""
	.align	4


	//----- nvinfo : EIATTR_CUDA_API_VERSION
	.align		4
        /*0000*/ 	.byte	0x04, 0x37
        /*0002*/ 	.short	(.L_439 - .L_438)
.L_438:
        /*0004*/ 	.word	0x00000082


	//----- nvinfo : EIATTR_KPARAM_INFO
	.align		4
.L_439:
        /*0008*/ 	.byte	0x04, 0x17
        /*000a*/ 	.short	(.L_441 - .L_440)
.L_440:
        /*000c*/ 	.word	0x00000000
        /*0010*/ 	.short	0x0001
        /*0012*/ 	.short	0x0008
        /*0014*/ 	.byte	0x00, 0xf0, 0x11, 0x00


	//----- nvinfo : EIATTR_KPARAM_INFO
	.align		4
.L_441:
        /*0018*/ 	.byte	0x04, 0x17
        /*001a*/ 	.short	(.L_443 - .L_442)
.L_442:
        /*001c*/ 	.word	0x00000000
        /*0020*/ 	.short	0x0000
        /*0022*/ 	.short	0x0000
        /*0024*/ 	.byte	0x00, 0xf5, 0x21, 0x00


	//----- nvinfo : EIATTR_SPARSE_MMA_MASK
	.align		4
.L_443:
        /*0028*/ 	.byte	0x03, 0x50
        /*002a*/ 	.short	0x0000


	//----- nvinfo : EIATTR_MAXREG_COUNT
	.align		4
        /*002c*/ 	.byte	0x03, 0x1b
        /*002e*/ 	.short	0x00ff


	//----- nvinfo : EIATTR_MERCURY_ISA_VERSION
	.align		4
        /*0030*/ 	.byte	0x03, 0x5f
        /*0032*/ 	.short	0x0101


	//----- nvinfo : EIATTR_VRC_CTA_INIT_COUNT
	.align		4
        /*0034*/ 	.byte	0x02, 0x4a
	.zero		1
	.zero		1


	//----- nvinfo : EIATTR_EXIT_INSTR_OFFSETS
	.align		4
        /*0038*/ 	.byte	0x04, 0x1c
        /*003a*/ 	.short	(.L_445 - .L_444)


	//   ....[0]....
.L_444:
        /*003c*/ 	.word	0x00000070


	//   ....[1]....
        /*0040*/ 	.word	0x000000f0


	//----- nvinfo : EIATTR_CBANK_PARAM_SIZE
	.align		4
.L_445:
        /*0044*/ 	.byte	0x03, 0x19
        /*0046*/ 	.short	0x000c


	//----- nvinfo : EIATTR_PARAM_CBANK
	.align		4
        /*0048*/ 	.byte	0x04, 0x0a
        /*004a*/ 	.short	(.L_447 - .L_446)
	.align		4
.L_446:
        /*004c*/ 	.word	index@(.nv.constant0._Z13surrealPrime1Pyi)
        /*0050*/ 	.short	0x0380
        /*0052*/ 	.short	0x000c


	//----- nvinfo : EIATTR_SW_WAR
	.align		4
.L_447:
        /*0054*/ 	.byte	0x04, 0x36
        /*0056*/ 	.short	(.L_449 - .L_448)
.L_448:
        /*0058*/ 	.word	0x00000008
.L_449:


//--------------------- .nv.callgraph             --------------------------
	.section	.nv.callgraph,"",@"SHT_CUDA_CALLGRAPH"
	.align	4
	.sectionentsize	8
	.align		4
        /*0000*/ 	.word	0x00000000
	.align		4
        /*0004*/ 	.word	0xffffffff
	.align		4
        /*0008*/ 	.word	0x00000000
	.align		4
        /*000c*/ 	.word	0xfffffffe
	.align		4
        /*0010*/ 	.word	0x00000000
	.align		4
        /*0014*/ 	.word	0xfffffffd
	.align		4
        /*0018*/ 	.word	0x00000000
	.align		4
        /*001c*/ 	.word	0xfffffffc


//--------------------- .text._Z14surrealPrime25Pyi --------------------------
	.section	.text._Z14surrealPrime25Pyi,"ax",@progbits
	.align	128
        .global         _Z14surrealPrime25Pyi
        .type           _Z14surrealPrime25Pyi,@function
        .size           _Z14surrealPrime25Pyi,(.L_x_25 - _Z14surrealPrime25Pyi)
        .other          _Z14surrealPrime25Pyi,@"STO_CUDA_ENTRY STV_DEFAULT"
_Z14surrealPrime25Pyi:
.text._Z14surrealPrime25Pyi:
[----:B------:R-:W-:Y:S01]  /*0000*/  LDC R1, c[0x0][0x37c] ;  /* 0x0000df00ff017b82 */ /* 0x000fe20000000800 */
[----:B------:R-:W0:Y:S07]  /*0010*/  S2R R0, SR_TID.X ;  /* 0x0000000000007919 */ /* 0x000e2e0000002100 */
[----:B------:R-:W0:Y:S01]  /*0020*/  S2UR UR4, SR_CTAID.X ;  /* 0x00000000000479c3 */ /* 0x000e220000002500 */
[----:B------:R-:W1:Y:S07]  /*0030*/  LDCU UR5, c[0x0][0x388] ;  /* 0x00007100ff0577ac */ /* 0x000e6e0008000800 */
[----:B------:R-:W0:Y:S02]  /*0040*/  LDC R5, c[0x0][0x360] ;  /* 0x0000d800ff057b82 */ /* 0x000e240000000800 */
[----:B0-----:R-:W-:-:S05]  /*0050*/  IMAD R5, R5, UR4, R0 ;  /* 0x0000000405057c24 */ /* 0x001fca000f8e0200 */
[----:B-1----:R-:W-:-:S13]  /*0060*/  ISETP.GE.U32.AND P0, PT, R5, UR5, PT ;  /* 0x0000000505007c0c */ /* 0x002fda000bf06070 */
[----:B------:R-:W-:Y:S05]  /*0070*/  @P0 EXIT ;  /* 0x000000000000094d */ /* 0x000fea0003800000 */
[----:B------:R-:W0:Y:S01]  /*0080*/  LDC.64 R2, c[0x0][0x380] ;  /* 0x0000e000ff027b82 */ /* 0x000e220000000a00 */
[----:B------:R-:W1:Y:S01]  /*0090*/  LDCU.64 UR4, c[0x0][0x358] ;  /* 0x00006b00ff0477ac */ /* 0x000e620008000a00 */
[----:B0-----:R-:W-:-:S05]  /*00a0*/  IMAD.WIDE.U32 R2, R5, 0x8, R2 ;  /* 0x0000000805027825 */ /* 0x001fca00078e0002 */
[----:B-1----:R-:W2:Y:S02]  /*00b0*/  LDG.E.64 R4, desc[UR4][R2.64] ;  /* 0x0000000402047981 */ /* 0x002ea4000c1e1b00 */
[----:B--2---:R-:W-:-:S04]  /*00c0*/  IADD3 R4, P0, PT, R4, 0x47d20000, RZ ;  /* 0x47d2000004047810 */ /* 0x004fc80007f1e0ff */
[----:B------:R-:W-:-:S05]  /*00d0*/  IADD3.X R5, PT, PT, R5, -0xd, RZ, P0, !PT ;  /* 0xfffffff305057810 */ /* 0x000fca00007fe4ff */
[----:B------:R-:W-:Y:S01]  /*00e0*/  STG.E.64 desc[UR4][R2.64], R4 ;  /* 0x0000000402007986 */ /* 0x000fe2000c101b04 */
[----:B------:R-:W-:Y:S05]  /*00f0*/  EXIT ;  /* 0x000000000000794d */ /* 0x000fea0003800000 */
.L_x_0:
[----:B------:R-:W-:-:S00]  /*0100*/  BRA `(.L_x_0) ;  /* 0xfffffffc00fc7947 */ /* 0x000fc0000383ffff */
[----:B------:R-:W-:-:S00]  /*0110*/  NOP ;  /* 0x0000000000007918 */ /* 0x000fc00000000000 */
        /* <DEDUP_REMOVED lines=14> */
.L_x_25:


//--------------------- .text._Z14surrealPrime24Pyi --------------------------
	.section	.text._Z14surrealPrime24Pyi,"ax",@progbits
	.align	128
        .global         _Z14surrealPrime24Pyi
        .type           _Z14surrealPrime24Pyi,@function
        .size           _Z14surrealPrime24Pyi,(.L_x_26 - _Z14surrealPrime24Pyi)
        .other          _Z14surrealPrime24Pyi,@"STO_CUDA_ENTRY STV_DEFAULT"
_Z14surrealPrime24Pyi:
.text._Z14surrealPrime24Pyi:
        /* <DEDUP_REMOVED lines=13> */
[----:B------:R-:W-:-:S05]  /*00d0*/  IADD3.X R5, PT, PT, R5, 0x6, RZ, P0, !PT ;  /* 0x0000000605057810 */ /* 0x000fca00007fe4ff */
[----:B------:R-:W-:Y:S01]  /*00e0*/  STG.E.64 desc[UR4][R2.64], R4 ;  /* 0x0000000402007986 */ /* 0x000fe2000c101b04 */
[----:B------:R-:W-:Y:S05]  /*00f0*/  EXIT ;  /* 0x000000000000794d */ /* 0x000fea0003800000 */
.L_x_1:
        /* <DEDUP_REMOVED lines=16> */
.L_x_26:


//--------------------- .text._Z14surrealPrime23Pyi --------------------------
	.section	.text._Z14surrealPrime23Pyi,"ax",@progbits
	.align	128
        .global         _Z14surrealPrime23Pyi
        .type           _Z14surrealPrime23Pyi,@function
        .size           _Z14surrealPrime23Pyi,(.L_x_27 - _Z14surrealPrime23Pyi)
        .other          _Z14surrealPrime23Pyi,@"STO_CUDA_ENTRY STV_DEFAULT"
_Z14surrealPrime23Pyi:
.text._Z14surrealPrime23Pyi:
        /* <DEDUP_REMOVED lines=12> */
[----:B--2---:R-:W-:Y:S02]  /*00c0*/  IMAD R5, R5, 0x2e0b8000, RZ ;  /* 0x2e0b800005057824 */ /* 0x004fe400078e02ff */
[----:B------:R-:W-:-:S04]  /*00d0*/  IMAD.WIDE.U32 R6, R4, 0x2e0b8000, RZ ;  /* 0x2e0b800004067825 */ /* 0x000fc800078e00ff */
[----:B------:R-:W-:-:S05]  /*00e0*/  IMAD R5, R4, 0x3, R5 ;  /* 0x0000000304057824 */ /* 0x000fca00078e0205 */
[----:B------:R-:W-:-:S05]  /*00f0*/  IADD3 R7, PT, PT, R7, R5, RZ ;  /* 0x0000000507077210 */ /* 0x000fca0007ffe0ff */
[----:B------:R-:W-:Y:S01]  /*0100*/  STG.E.64 desc[UR4][R2.64], R6 ;  /* 0x0000000602007986 */ /* 0x000fe2000c101b04 */
[----:B------:R-:W-:Y:S05]  /*0110*/  EXIT ;  /* 0x000000000000794d */ /* 0x000fea0003800000 */
.L_x_2:
        /* <DEDUP_REMOVED lines=14> */
.L_x_27:


//--------------------- .text._Z14surrealPrime22Pyi --------------------------
	.section	.text._Z14surrealPrime22Pyi,"ax",@progbits
	.align	128
        .global         _Z14surrealPrime22Pyi
        .type           _Z14surrealPrime22Pyi,@function
        .size           _Z14surrealPrime22Pyi,(.L_x_28 - _Z14surrealPrime22Pyi)
        .other          _Z14surrealPrime22Pyi,@"STO_CUDA_ENTRY STV_DEFAULT"
_Z14surrealPrime22Pyi:
.text._Z14surrealPrime22Pyi:
        /* <DEDUP_REMOVED lines=16> */
.L_x_3:
        /* <DEDUP_REMOVED lines=16> */
.L_x_28:


//--------------------- .text._Z14surrealPrime21Pyi --------------------------
	.section	.text._Z14surrealPrime21Pyi,"ax",@progbits
	.align	128
        .global         _Z14surrealPrime21Pyi
        .type           _Z14surrealPrime21Pyi,@function
        .size           _Z14surrealPrime21Pyi,(.L_x_29 - _Z14surrealPrime21Pyi)
        .other          _Z14surrealPrime21Pyi,@"STO_CUDA_ENTRY STV_DEFAULT"
_Z14surrealPrime21Pyi:
.text._Z14surrealPrime21Pyi:
        /* <DEDUP_REMOVED lines=12> */
[----:B--2---:R-:W-:-:S04]  /*00c0*/  IADD3 R4, P0, PT, R4, -0x347d2000, RZ ;  /* 0xcb82e00004047810 */ /* 0x004fc80007f1e0ff */
[----:B------:R-:W-:-:S05]  /*00d0*/  IADD3.X R5, PT, PT, RZ, R5, RZ, P0, !PT ;  /* 0x00000005ff057210 */ /* 0x000fca00007fe4ff */
[----:B------:R-:W-:Y:S01]  /*00e0*/  STG.E.64 desc[UR4][R2.64], R4 ;  /* 0x0000000402007986 */ /* 0x000fe2000c101b04 */
[----:B------:R-:W-:Y:S05]  /*00f0*/  EXIT ;  /* 0x000000000000794d */ /* 0x000fea0003800000 */
.L_x_4:
        /* <DEDUP_REMOVED lines=16> */
.L_x_29:


//--------------------- .text._Z14surrealPrime20Pyi --------------------------
	.section	.text._Z14surrealPrime20Pyi,"ax",@progbits
	.align	128
        .global         _Z14surrealPrime20Pyi
        .type           _Z14surrealPrime20Pyi,@function
        .size           _Z14surrealPrime20Pyi,(.L_x_30 - _Z14surrealPrime20Pyi)
        .other          _Z14surrealPrime20Pyi,@"STO_CUDA_ENTRY STV_DEFAULT"
_Z14surrealPrime20Pyi:
.text._Z14surrealPrime20Pyi:
        /* <DEDUP_REMOVED lines=13> */
[----:B------:R-:W-:-:S05]  /*00d0*/  IMAD.WIDE.U32 R4, R4, 0x65c17000, RZ ;  /* 0x65c1700004047825 */ /* 0x000fca00078e00ff */
[----:B------:R-:W-:-:S05]  /*00e0*/  IADD3 R5, PT, PT, R5, R7, RZ ;  /* 0x0000000705057210 */ /* 0x000fca0007ffe0ff */
[----:B------:R-:W-:Y:S01]  /*00f0*/  STG.E.64 desc[UR4][R2.64], R4 ;  /* 0x0000000402007986 */ /* 0x000fe2000c101b04 */
[----:B------:R-:W-:Y:S05]  /*0100*/  EXIT ;  /* 0x000000000000794d */ /* 0x000fea0003800000 */
.L_x_5:
        /* <DEDUP_REMOVED lines=15> */
.L_x_30:


//--------------------- .text._Z14surrealPrime19Pyi --------------------------
	.section	.text._Z14surrealPrime19Pyi,"ax",@progbits
	.align	128
        .global         _Z14surrealPrime19Pyi
        .type           _Z14surrealPrime19Pyi,@function
        .size           _Z14surrealPrime19Pyi,(.L_x_31 - _Z14surrealPrime19Pyi)
        .other          _Z14surrealPrime19Pyi,@"STO_CUDA_ENTRY STV_DEFAULT"
_Z14surrealPrime19Pyi:
.text._Z14surrealPrime19Pyi:
        /* <DEDUP_REMOVED lines=13> */
[----:B------:R-:W-:-:S05]  /*00d0*/  IADD3.X R5, PT, PT, R5, -0x1, RZ, P0, !PT ;  /* 0xffffffff05057810 */ /* 0x000fca00007fe4ff */
[----:B------:R-:W-:Y:S01]  /*00e0*/  STG.E.64 desc[UR4][R2.64], R4 ;  /* 0x0000000402007986 */ /* 0x000fe2000c101b04 */
[----:B------:R-:W-:Y:S05]  /*00f0*/  EXIT ;  /* 0x000000000000794d */ /* 0x000fea0003800000 */
.L_x_6:
        /* <DEDUP_REMOVED lines=16> */
.L_x_31:


//--------------------- .text._Z14surrealPrime18Pyi --------------------------
	.section	.text._Z14surrealPrime18Pyi,"ax",@progbits
	.align	128
        .global         _Z14surrealPrime18Pyi
        .type           _Z14surrealPrime18Pyi,@function
        .size           _Z14surrealPrime18Pyi,(.L_x_32 - _Z14surrealPrime18Pyi)
        .other          _Z14surrealPrime18Pyi,@"STO_CUDA_ENTRY STV_DEFAULT"
_Z14surrealPrime18Pyi:
.text._Z14surrealPrime18Pyi:
        /* <DEDUP_REMOVED lines=13> */
[----:B------:R-:W-:-:S05]  /*00d0*/  IADD3.X R5, PT, PT, RZ, R5, RZ, P0, !PT ;  /* 0x00000005ff057210 */ /* 0x000fca00007fe4ff */
[----:B------:R-:W-:Y:S01]  /*00e0*/  STG.E.64 desc[UR4][R2.64], R4 ;  /* 0x0000000402007986 */ /* 0x000fe2000c101b04 */
[----:B------:R-:W-:Y:S05]  /*00f0*/  EXIT ;  /* 0x000000000000794d */ /* 0x000fea0003800000 */
.L_x_7:
        /* <DEDUP_REMOVED lines=16> */
.L_x_32:


//--------------------- .text._Z14surrealPrime17Pyi --------------------------
	.section	.text._Z14surrealPrime17Pyi,"ax",@progbits
	.align	128
        .global         _Z14surrealPrime17Pyi
        .type           _Z14surrealPrime17Pyi,@function
        .size           _Z14surrealPrime17Pyi,(.L_x_33 - _Z14surrealPrime17Pyi)
        .other          _Z14surrealPrime17Pyi,@"STO_CUDA_ENTRY STV_DEFAULT"
_Z14surrealPrime17Pyi:
.text._Z14surrealPrime17Pyi:
        /* <DEDUP_REMOVED lines=17> */
.L_x_8:
        /* <DEDUP_REMOVED lines=15> */
.L_x_33:


//--------------------- .text._Z14surrealPrime16Pyi --------------------------
	.section	.text._Z14surrealPrime16Pyi,"ax",@progbits
	.align	128
        .global         _Z14surrealPrime16Pyi
        .type           _Z14surrealPrime16Pyi,@function
        .size           _Z14surrealPrime16Pyi,(.L_x_34 - _Z14surrealPrime16Pyi)
        .other          _Z14surrealPrime16Pyi,@"STO_CUDA_ENTRY STV_DEFAULT"
_Z14surrealPrime16Pyi:
.text._Z14surrealPrime16Pyi:
        /* <DEDUP_REMOVED lines=16> */
.L_x_9:
        /* <DEDUP_REMOVED lines=16> */
.L_x_34:


//--------------------- .text._Z14surrealPrime15Pyi --------------------------
	.section	.text._Z14surrealPrime15Pyi,"ax",@progbits
	.align	128
        .global         _Z14surrealPrime15Pyi
        .type           _Z14surrealPrime15Pyi,@function
        .size           _Z14surrealPrime15Pyi,(.L_x_35 - _Z14surrealPrime15Pyi)
        .other          _Z14surrealPrime15Pyi,@"STO_CUDA_ENTRY STV_DEFAULT"
_Z14surrealPrime15Pyi:
.text._Z14surrealPrime15Pyi:
        /* <DEDUP_REMOVED lines=16> */
.L_x_10:
        /* <DEDUP_REMOVED lines=16> */
.L_x_35:


//--------------------- .text._Z14surrealPrime14Pyi --------------------------
	.section	.text._Z14surrealPrime14Pyi,"ax",@progbits
	.align	128
        .global         _Z14surrealPrime14Pyi
        .type           _Z14surrealPrime14Pyi,@function
        .size           _Z14surrealPrime14Pyi,(.L_x_36 - _Z14surrealPrime14Pyi)
        .other          _Z14surrealPrime14Pyi,@"STO_CUDA_ENTRY STV_DEFAULT"
_Z14surrealPrime14Pyi:
.text._Z14surrealPrime14Pyi:
        /* <DEDUP_REMOVED lines=17> */
.L_x_11:
        /* <DEDUP_REMOVED lines=15> */
.L_x_36:


//--------------------- .text._Z14surrealPrime13Pyi --------------------------
	.section	.text._Z14surrealPrime13Pyi,"ax",@progbits
	.align	128
        .global         _Z14surrealPrime13Pyi
        .type           _Z14surrealPrime13Pyi,@function
        .size           _Z14surrealPrime13Pyi,(.L_x_37 - _Z14surrealPrime13Pyi)
        .other          _Z14surrealPrime13Pyi,@"STO_CUDA_ENTRY STV_DEFAULT"
_Z14surrealPrime13Pyi:
.text._Z14surrealPrime13Pyi:
        /* <DEDUP_REMOVED lines=16> */
.L_x_12:
        /* <DEDUP_REMOVED lines=16> */
.L_x_37:


//--------------------- .text._Z14surrealPrime12Pyi --------------------------
	.section	.text._Z14surrealPrime12Pyi,"ax",@progbits
	.align	128
        .global         _Z14surrealPrime12Pyi
        .type           _Z14surrealPrime12Pyi,@function
        .size           _Z14surrealPrime12Pyi,(.L_x_38 - _Z14surrealPrime12Pyi)
        .other          _Z14surrealPrime12Pyi,@"STO_CUDA_ENTRY STV_DEFAULT"
_Z14surrealPrime12Pyi:
.text._Z14surrealPrime12Pyi:
        /* <DEDUP_REMOVED lines=16> */
.L_x_13:
        /* <DEDUP_REMOVED lines=16> */
.L_x_38:


//--------------------- .text._Z14surrealPrime11Pyi --------------------------
	.section	.text._Z14surrealPrime11Pyi,"ax",@progbits
	.align	128
        .global         _Z14surrealPrime11Pyi
        .type           _Z14surrealPrime11Pyi,@function
        .size           _Z14surrealPrime11Pyi,(.L_x_39 - _Z14surrealPrime11Pyi)
        .other          _Z14surrealPrime11Pyi,@"STO_CUDA_ENTRY STV_DEFAULT"
_Z14surrealPrime11Pyi:
.text._Z14surrealPrime11Pyi:
        /* <DEDUP_REMOVED lines=17> */
.L_x_14:
        /* <DEDUP_REMOVED lines=15> */
.L_x_39:


//--------------------- .text._Z14surrealPrime10Pyi --------------------------
	.section	.text._Z14surrealPrime10Pyi,"ax",@progbits
	.align	128
        .global         _Z14surrealPrime10Pyi
        .type           _Z14surrealPrime10Pyi,@function
        .size           _Z14surrealPrime10Pyi,(.L_x_40 - _Z14surrealPrime10Pyi)
        .other          _Z14surrealPrime10Pyi,@"STO_CUDA_ENTRY STV_DEFAULT"
_Z14surrealPrime10Pyi:
.text._Z14surrealPrime10Pyi:
        /* <DEDUP_REMOVED lines=16> */
.L_x_15:
        /* <DEDUP_REMOVED lines=16> */
.L_x_40:


//--------------------- .text._Z13surrealPrime9Pyi --------------------------
	.section	.text._Z13surrealPrime9Pyi,"ax",@progbits
	.align	128
        .global         _Z13surrealPrime9Pyi
        .type           _Z13surrealPrime9Pyi,@function
        .size           _Z13surrealPrime9Pyi,(.L_x_41 - _Z13surrealPrime9Pyi)
        .other          _Z13surrealPrime9Pyi,@"STO_CUDA_ENTRY STV_DEFAULT"
_Z13surrealPrime9Pyi:
.text._Z13surrealPrime9Pyi:
        /* <DEDUP_REMOVED lines=16> */
.L_x_16:
        /* <DEDUP_REMOVED lines=16> */
.L_x_41:


//--------------------- .text._Z13surrealPrime8Pyi --------------------------
	.section	.text._Z13surrealPrime8Pyi,"ax",@progbits
	.align	128
        .global         _Z13surrealPrime8Pyi
        .type           _Z13surrealPrime8Pyi,@function
        .size           _Z13surrealPrime8Pyi,(.L_x_42 - _Z13surrealPrime8Pyi)
        .other          _Z13surrealPrime8Pyi,@"STO_CUDA_ENTRY STV_DEFAULT"
_Z13surrealPrime8Pyi:
.text._Z13surrealPrime8Pyi:
        /* <DEDUP_REMOVED lines=17> */
.L_x_17:
        /* <DEDUP_REMOVED lines=15> */
.L_x_42:


//--------------------- .text._Z13surrealPrime7Pyi --------------------------
	.section	.text._Z13surrealPrime7Pyi,"ax",@progbits
	.align	128
        .global         _Z13surrealPrime7Pyi
        .type           _Z13surrealPrime7Pyi,@function
        .size           _Z13surrealPrime7Pyi,(.L_x_43 - _Z13surrealPrime7Pyi)
        .other          _Z13surrealPrime7Pyi,@"STO_CUDA_ENTRY STV_DEFAULT"
_Z13surrealPrime7Pyi:
.text._Z13surrealPrime7Pyi:
        /* <DEDUP_REMOVED lines=16> */
.L_x_18:
        /* <DEDUP_REMOVED lines=16> */
.L_x_43:


//--------------------- .text._Z13surrealPrime6Pyi --------------------------
	.section	.text._Z13surrealPrime6Pyi,"ax",@progbits
	.align	128
        .global         _Z13surrealPrime6Pyi
        .type           _Z13surrealPrime6Pyi,@function
        .size           _Z13surrealPrime6Pyi,(.L_x_44 - _Z13surrealPrime6Pyi)
        .other          _Z13surrealPrime6Pyi,@"STO_CUDA_ENTRY STV_DEFAULT"
_Z13surrealPrime6Pyi:
.text._Z13surrealPrime6Pyi:
        /* <DEDUP_REMOVED lines=16> */
.L_x_19:
        /* <DEDUP_REMOVED lines=16> */
.L_x_44:


//--------------------- .text._Z13surrealPrime5Pyi --------------------------
	.section	.text._Z13surrealPrime5Pyi,"ax",@progbits
	.align	128
        .global         _Z13surrealPrime5Pyi
        .type           _Z13surrealPrime5Pyi,@function
        .size           _Z13surrealPrime5Pyi,(.L_x_45 - _Z13surrealPrime5Pyi)
        .other          _Z13surrealPrime5Pyi,@"STO_CUDA_ENTRY STV_DEFAULT"
_Z13surrealPrime5Pyi:
.text._Z13surrealPrime5Pyi:
        /* <DEDUP_REMOVED lines=17> */
.L_x_20:
        /* <DEDUP_REMOVED lines=15> */
.L_x_45:


//--------------------- .text._Z13surrealPrime4Pyi --------------------------
	.section	.text._Z13surrealPrime4Pyi,"ax",@progbits
	.align	128
        .global         _Z13surrealPrime4Pyi
        .type           _Z13surrealPrime4Pyi,@function
        .size           _Z13surrealPrime4Pyi,(.L_x_46 - _Z13surrealPrime4Pyi)
        .other          _Z13surrealPrime4Pyi,@"STO_CUDA_ENTRY STV_DEFAULT"
_Z13surrealPrime4Pyi:
.text._Z13surrealPrime4Pyi:
        /* <DEDUP_REMOVED lines=16> */
.L_x_21:
        /* <DEDUP_REMOVED lines=16> */
.L_x_46:


//--------------------- .text._Z13surrealPrime3Pyi --------------------------
	.section	.text._Z13surrealPrime3Pyi,"ax",@progbits
	.align	128
        .global         _Z13surrealPrime3Pyi
        .type           _Z13surrealPrime3Pyi,@function
        .size           _Z13surrealPrime3Pyi,(.L_x_47 - _Z13surrealPrime3Pyi)
        .other          _Z13surrealPrime3Pyi,@"STO_CUDA_ENTRY STV_DEFAULT"
_Z13surrealPrime3Pyi:
.text._Z13surrealPrime3Pyi:
        /* <DEDUP_REMOVED lines=16> */
.L_x_22:
        /* <DEDUP_REMOVED lines=16> */
.L_x_47:


//--------------------- .text._Z13surrealPrime2Pyi --------------------------
	.section	.text._Z13surrealPrime2Pyi,"ax",@progbits
	.align	128
        .global         _Z13surrealPrime2Pyi
        .type           _Z13surrealPrime2Pyi,@function
        .size           _Z13surrealPrime2Pyi,(.L_x_48 - _Z13surrealPrime2Pyi)
        .other          _Z13surrealPrime2Pyi,@"STO_CUDA_ENTRY STV_DEFAULT"
_Z13surrealPrime2Pyi:
.text._Z13surrealPrime2Pyi:
        /* <DEDUP_REMOVED lines=17> */
.L_x_23:
        /* <DEDUP_REMOVED lines=15> */
.L_x_48:


//--------------------- .text._Z13surrealPrime1Pyi --------------------------
	.section	.text._Z13surrealPrime1Pyi,"ax",@progbits
	.align	128
        .global         _Z13surrealPrime1Pyi
        .type           _Z13surrealPrime1Pyi,@function
        .size           _Z13surrealPrime1Pyi,(.L_x_49 - _Z13surrealPrime1Pyi)
        .other          _Z13surrealPrime1Pyi,@"STO_CUDA_ENTRY STV_DEFAULT"
_Z13surrealPrime1Pyi:
.text._Z13surrealPrime1Pyi:
        /* <DEDUP_REMOVED lines=16> */
.L_x_24:
        /* <DEDUP_REMOVED lines=16> */
.L_x_49:


//--------------------- .nv.shared.reserved.0     --------------------------
	.section	.nv.shared.reserved.0,"aw",@nobits
	.weak		__nv_reservedSMEM_offset_0_alias
	.size		__nv_reservedSMEM_offset_0_alias, 0, 64
	.other		__nv_reservedSMEM_offset_0_alias,@"STO_CUDA_RESERVED_SHARED STV_DEFAULT"
__nv_reservedSMEM_offset_0_alias:
	.zero		0
	.zero		64


//--------------------- .nv.constant0._Z14surrealPrime25Pyi --------------------------
	.section	.nv.constant0._Z14surrealPrime25Pyi,"a",@progbits
	.sectionflags	@""
	.align	4
.nv.constant0._Z14surrealPrime25Pyi:
	.zero		908


//--------------------- .nv.constant0._Z14surrealPrime24Pyi --------------------------
	.section	.nv.constant0._Z14surrealPrime24Pyi,"a",@progbits
	.sectionflags	@""
	.align	4
.nv.constant0._Z14surrealPrime24Pyi:
	.zero		908


//--------------------- .nv.constant0._Z14surrealPrime23Pyi --------------------------
	.section	.nv.constant0._Z14surrealPrime23Pyi,"a",@progbits
	.sectionflags	@""
	.align	4
.nv.constant0._Z14surrealPrime23Pyi:
	.zero		908


//--------------------- .nv.constant0._Z14surrealPrime22Pyi --------------------------
	.section	.nv.constant0._Z14surrealPrime22Pyi,"a",@progbits
	.sectionflags	@""
	.align	4
.nv.constant0._Z14surrealPrime22Pyi:
	.zero		908


//--------------------- .nv.constant0._Z14surrealPrime21Pyi --------------------------
	.section	.nv.constant0._Z14surrealPrime21Pyi,"a",@progbits
	.sectionflags	@""
	.align	4
.nv.constant0._Z14surrealPrime21Pyi:
	.zero		908


//--------------------- .nv.constant0._Z14surrealPrime20Pyi --------------------------
	.section	.nv.constant0._Z14surrealPrime20Pyi,"a",@progbits
	.sectionflags	@""
	.align	4
.nv.constant0._Z14surrealPrime20Pyi:
	.zero		908


//--------------------- .nv.constant0._Z14surrealPrime19Pyi --------------------------
	.section	.nv.constant0._Z14surrealPrime19Pyi,"a",@progbits
	.sectionflags	@""
	.align	4
.nv.constant0._Z14surrealPrime19Pyi:
	.zero		908


//--------------------- .nv.constant0._Z14surrealPrime18Pyi --------------------------
	.section	.nv.constant0._Z14surrealPrime18Pyi,"a",@progbits
	.sectionflags	@""
	.align	4
.nv.constant0._Z14surrealPrime18Pyi:
	.zero		908


//--------------------- .nv.constant0._Z14surrealPrime17Pyi --------------------------
	.section	.nv.constant0._Z14surrealPrime17Pyi,"a",@progbits
	.sectionflags	@""
	.align	4
.nv.constant0._Z14surrealPrime17Pyi:
	.zero		908


//--------------------- .nv.constant0._Z14surrealPrime16Pyi --------------------------
	.section	.nv.constant0._Z14surrealPrime16Pyi,"a",@progbits
	.sectionflags	@""
	.align	4
.nv.constant0._Z14surrealPrime16Pyi:
	.zero		908


//--------------------- .nv.constant0._Z14surrealPrime15Pyi --------------------------
	.section	.nv.constant0._Z14surrealPrime15Pyi,"a",@progbits
	.sectionflags	@""
	.align	4
.nv.constant0._Z14surrealPrime15Pyi:
	.zero		908


//--------------------- .nv.constant0._Z14surrealPrime14Pyi --------------------------
	.section	.nv.constant0._Z14surrealPrime14Pyi,"a",@progbits
	.sectionflags	@""
	.align	4
.nv.constant0._Z14surrealPrime14Pyi:
	.zero		908


//--------------------- .nv.constant0._Z14surrealPrime13Pyi --------------------------
	.section	.nv.constant0._Z14surrealPrime13Pyi,"a",@progbits
	.sectionflags	@""
	.align	4
.nv.constant0._Z14surrealPrime13Pyi:
	.zero		908


//--------------------- .nv.constant0._Z14surrealPrime12Pyi --------------------------
	.section	.nv.constant0._Z14surrealPrime12Pyi,"a",@progbits
	.sectionflags	@""
	.align	4
.nv.constant0._Z14surrealPrime12Pyi:
	.zero		908


//--------------------- .nv.constant0._Z14surrealPrime11Pyi --------------------------
	.section	.nv.constant0._Z14surrealPrime11Pyi,"a",@progbits
	.sectionflags	@""
	.align	4
.nv.constant0._Z14surrealPrime11Pyi:
	.zero		908


//--------------------- .nv.constant0._Z14surrealPrime10Pyi --------------------------
	.section	.nv.constant0._Z14surrealPrime10Pyi,"a",@progbits
	.sectionflags	@""
	.align	4
.nv.constant0._Z14surrealPrime10Pyi:
	.zero		908


//--------------------- .nv.constant0._Z13surrealPrime9Pyi --------------------------
	.section	.nv.constant0._Z13surrealPrime9Pyi,"a",@progbits
	.sectionflags	@""
	.align	4
.nv.constant0._Z13surrealPrime9Pyi:
	.zero		908


//--------------------- .nv.constant0._Z13surrealPrime8Pyi --------------------------
	.section	.nv.constant0._Z13surrealPrime8Pyi,"a",@progbits
	.sectionflags	@""
	.align	4
.nv.constant0._Z13surrealPrime8Pyi:
	.zero		908


//--------------------- .nv.constant0._Z13surrealPrime7Pyi --------------------------
	.section	.nv.constant0._Z13surrealPrime7Pyi,"a",@progbits
	.sectionflags	@""
	.align	4
.nv.constant0._Z13surrealPrime7Pyi:
	.zero		908


//--------------------- .nv.constant0._Z13surrealPrime6Pyi --------------------------
	.section	.nv.constant0._Z13surrealPrime6Pyi,"a",@progbits
	.sectionflags	@""
	.align	4
.nv.constant0._Z13surrealPrime6Pyi:
	.zero		908


//--------------------- .nv.constant0._Z13surrealPrime5Pyi --------------------------
	.section	.nv.constant0._Z13surrealPrime5Pyi,"a",@progbits
	.sectionflags	@""
	.align	4
.nv.constant0._Z13surrealPrime5Pyi:
	.zero		908


//--------------------- .nv.constant0._Z13surrealPrime4Pyi --------------------------
	.section	.nv.constant0._Z13surrealPrime4Pyi,"a",@progbits
	.sectionflags	@""
	.align	4
.nv.constant0._Z13surrealPrime4Pyi:
	.zero		908


//--------------------- .nv.constant0._Z13surrealPrime3Pyi --------------------------
	.section	.nv.constant0._Z13surrealPrime3Pyi,"a",@progbits
	.sectionflags	@""
	.align	4
.nv.constant0._Z13surrealPrime3Pyi:
	.zero		908


//--------------------- .nv.constant0._Z13surrealPrime2Pyi --------------------------
	.section	.nv.constant0._Z13surrealPrime2Pyi,"a",@progbits
	.sectionflags	@""
	.align	4
.nv.constant0._Z13surrealPrime2Pyi:
	.zero		908


//--------------------- .nv.constant0._Z13surrealPrime1Pyi --------------------------
	.section	.nv.constant0._Z13surrealPrime1Pyi,"a",@progbits
	.sectionflags	@""
	.align	4
.nv.constant0._Z13surrealPrime1Pyi:
	.zero		908


//--------------------- SYMBOLS --------------------------

	.type		.nv.reservedSmem.offset0,@object
	.size		.nv.reservedSmem.offset0,0x4
